def matmul_kernel(
    a_ptr,
    b_ptr,
    c_ptr,
    M,
    N,
    K,
    stride_am,
    stride_ak,
    stride_bk,
    stride_bn,
    stride_cm,
    stride_cn,
    BLOCK_M: tl.constexpr,
    BLOCK_N: tl.constexpr,
    BLOCK_K: tl.constexpr,
    GROUP_M: tl.constexpr,
):
    pid = tl.program_id(axis=0)
    num_pid_m = tl.cdiv(M, BLOCK_M)
    num_pid_n = tl.cdiv(N, BLOCK_N)
    num_pid_in_group = GROUP_M * num_pid_n
    group_id = pid // num_pid_in_group
    first_pid_m = group_id * GROUP_M
    group_size_m = min(num_pid_m - first_pid_m, GROUP_M)
    pid_m = first_pid_m + ((pid % num_pid_in_group) % group_size_m)
    pid_n = (pid % num_pid_in_group) // group_size_m

    offs_am = (pid_m * BLOCK_M + tl.arange(0, BLOCK_M)) % M
    offs_bn = (pid_n * BLOCK_N + tl.arange(0, BLOCK_N)) % N
    offs_k = tl.arange(0, BLOCK_K)
    a_ptrs = a_ptr + offs_am[:, None] * stride_am + offs_k[None, :] * stride_ak
    b_ptrs = b_ptr + offs_k[:, None] * stride_bk + offs_bn[None, :] * stride_bn

    acc = tl.zeros((BLOCK_M, BLOCK_N), dtype=tl.float32)
    for kk in range(0, tl.cdiv(K, BLOCK_K)):
        a = tl.load(a_ptrs, mask=offs_k[None, :] < K - kk * BLOCK_K, other=0.0)
        b = tl.load(b_ptrs, mask=offs_k[:, None] < K - kk * BLOCK_K, other=0.0)
        acc = tl.dot(a, b, acc)
        a_ptrs += BLOCK_K * stride_ak
        b_ptrs += BLOCK_K * stride_bk

    c = acc.to(c_ptr.dtype.element_ty)
    offs_cm = pid_m * BLOCK_M + tl.arange(0, BLOCK_M)
    offs_cn = pid_n * BLOCK_N + tl.arange(0, BLOCK_N)
    c_ptrs = c_ptr + offs_cm[:, None] * stride_cm + offs_cn[None, :] * stride_cn
    mask = (offs_cm[:, None] < M) & (offs_cn[None, :] < N)
    tl.store(c_ptrs, c, mask=mask)

# config = {"BLOCK_K": 32, "BLOCK_M": 128, "BLOCK_N": 32, "GROUP_M": 8, "arch": "sm_100", "dtype": "bf16", "num_ctas": 1, "num_stages": 2, "num_warps": 8}
# arch = sm_100


// ===== COMPILED SASS (sm_100a) =====

	.target	sm_100a

	.elftype	@"ET_EXEC"


//--------------------- .note.nv.tkinfo           --------------------------
	.section	.note.nv.tkinfo,"",@"SHT_NOTE"
	.sectionflags	@"SHF_NOTE_NV_TKINFO"
	.tkinfo
        /*0018*/ 	.word	0x00000081
        /*0030*/ 	.string	""
        /*0030*/ 	.string	"ptxas-blackwell"
        /*0030*/ 	.string	"Cuda compilation tools, release 12.9, V12.9.86"
        /*0030*/ 	.string	"Build cuda_12.9.r12.9/compiler.36037853_0"
        /*0030*/ 	.string	"-v  -suppress-debug-info  -lineinfo  -arch sm_100a "



//--------------------- .note.nv.cuver            --------------------------
	.section	.note.nv.cuver,"",@"SHT_NOTE"
	.sectionflags	@"SHF_NOTE_NV_CUVER"
        /*0018*/ 	.short	0x0001
        /*001a*/ 	.short	0x0064
        /*001c*/ 	.short	0x0001
        /*001e*/ 	.short	0x0000
        /*0020*/ 	.short	0x0001
        /*0022*/ 	.short	0x0000


//--------------------- .nv.info                  --------------------------
	.section	.nv.info,"",@"SHT_CUDA_INFO"
	.align	4


	//----- nvinfo : EIATTR_REGCOUNT
	.align		4
        /*0000*/ 	.byte	0x04, 0x2f
        /*0002*/ 	.short	(.L_4 - .L_3)
	.align		4
.L_3:
        /*0004*/ 	.word	index@(matmul_kernel)
        /*0008*/ 	.word	0x00000070


	//----- nvinfo : EIATTR_FRAME_SIZE
	.align		4
.L_4:
        /*000c*/ 	.byte	0x04, 0x11
        /*000e*/ 	.short	(.L_6 - .L_5)
	.align		4
.L_5:
        /*0010*/ 	.word	index@($__internal_2_$__cuda_sm10x_tcgen05_guardrail_trap_unallocated_columns_being_dealloced)
        /*0014*/ 	.word	0x00000000


	//----- nvinfo : EIATTR_FRAME_SIZE
	.align		4
.L_6:
        /*0018*/ 	.byte	0x04, 0x11
        /*001a*/ 	.short	(.L_8 - .L_7)
	.align		4
.L_7:
        /*001c*/ 	.word	index@($__internal_1_$__cuda_sm10x_tcgen05_guardrail_trap_phase_invalid_during_alloc)
        /*0020*/ 	.word	0x00000000


	//----- nvinfo : EIATTR_FRAME_SIZE
	.align		4
.L_8:
        /*0024*/ 	.byte	0x04, 0x11
        /*0026*/ 	.short	(.L_10 - .L_9)
	.align		4
.L_9:
        /*0028*/ 	.word	index@($__internal_0_$__cuda_sm10x_tcgen05_guardrail_trap_col_being_dealloced_not_returned_by_alloc)
        /*002c*/ 	.word	0x00000000


	//----- nvinfo : EIATTR_FRAME_SIZE
	.align		4
.L_10:
        /*0030*/ 	.byte	0x04, 0x11
        /*0032*/ 	.short	(.L_12 - .L_11)
	.align		4
.L_11:
        /*0034*/ 	.word	index@(matmul_kernel)
        /*0038*/ 	.word	0x00000000


	//----- nvinfo : EIATTR_MIN_STACK_SIZE
	.align		4
.L_12:
        /*003c*/ 	.byte	0x04, 0x12
        /*003e*/ 	.short	(.L_14 - .L_13)
	.align		4
.L_13:
        /*0040*/ 	.word	index@(matmul_kernel)
        /*0044*/ 	.word	0x00000000
.L_14:


//--------------------- .nv.info.matmul_kernel    --------------------------
	.section	.nv.info.matmul_kernel,"",@"SHT_CUDA_INFO"
	.sectionflags	@""
	.align	4


	//----- nvinfo : EIATTR_CUDA_API_VERSION
	.align		4
        /*0000*/ 	.byte	0x04, 0x37
        /*0002*/ 	.short	(.L_16 - .L_15)
.L_15:
        /*0004*/ 	.word	0x00000081


	//----- nvinfo : EIATTR_KPARAM_INFO
	.align		4
.L_16:
        /*0008*/ 	.byte	0x04, 0x17
        /*000a*/ 	.short	(.L_18 - .L_17)
.L_17:
        /*000c*/ 	.word	0x00000000
        /*0010*/ 	.short	0x000d
        /*0012*/ 	.short	0x0048
        /*0014*/ 	.byte	0x00, 0xf4, 0x21, 0x00


	//----- nvinfo : EIATTR_KPARAM_INFO
	.align		4
.L_18:
        /*0018*/ 	.byte	0x04, 0x17
        /*001a*/ 	.short	(.L_20 - .L_19)
.L_19:
        /*001c*/ 	.word	0x00000000
        /*0020*/ 	.short	0x000c
        /*0022*/ 	.short	0x0040
        /*0024*/ 	.byte	0x00, 0xf4, 0x21, 0x00


	//----- nvinfo : EIATTR_KPARAM_INFO
	.align		4
.L_20:
        /*0028*/ 	.byte	0x04, 0x17
        /*002a*/ 	.short	(.L_22 - .L_21)
.L_21:
        /*002c*/ 	.word	0x00000000
        /*0030*/ 	.short	0x000b
        /*0032*/ 	.short	0x0038
        /*0034*/ 	.byte	0x00, 0xf0, 0x11, 0x00


	//----- nvinfo : EIATTR_KPARAM_INFO
	.align		4
.L_22:
        /*0038*/ 	.byte	0x04, 0x17
        /*003a*/ 	.short	(.L_24 - .L_23)
.L_23:
        /*003c*/ 	.word	0x00000000
        /*0040*/ 	.short	0x000a
        /*0042*/ 	.short	0x0034
        /*0044*/ 	.byte	0x00, 0xf0, 0x11, 0x00


	//----- nvinfo : EIATTR_KPARAM_INFO
	.align		4
.L_24:
        /*0048*/ 	.byte	0x04, 0x17
        /*004a*/ 	.short	(.L_26 - .L_25)
.L_25:
        /*004c*/ 	.word	0x00000000
        /*0050*/ 	.short	0x0009
        /*0052*/ 	.short	0x0030
        /*0054*/ 	.byte	0x00, 0xf0, 0x11, 0x00


	//----- nvinfo : EIATTR_KPARAM_INFO
	.align		4
.L_26:
        /*0058*/ 	.byte	0x04, 0x17
        /*005a*/ 	.short	(.L_28 - .L_27)
.L_27:
        /*005c*/ 	.word	0x00000000
        /*0060*/ 	.short	0x0008
        /*0062*/ 	.short	0x002c
        /*0064*/ 	.byte	0x00, 0xf0, 0x11, 0x00


	//----- nvinfo : EIATTR_KPARAM_INFO
	.align		4
.L_28:
        /*0068*/ 	.byte	0x04, 0x17
        /*006a*/ 	.short	(.L_30 - .L_29)
.L_29:
        /*006c*/ 	.word	0x00000000
        /*0070*/ 	.short	0x0007
        /*0072*/ 	.short	0x0028
        /*0074*/ 	.byte	0x00, 0xf0, 0x11, 0x00


	//----- nvinfo : EIATTR_KPARAM_INFO
	.align		4
.L_30:
        /*0078*/ 	.byte	0x04, 0x17
        /*007a*/ 	.short	(.L_32 - .L_31)
.L_31:
        /*007c*/ 	.word	0x00000000
        /*0080*/ 	.short	0x0006
        /*0082*/ 	.short	0x0024
        /*0084*/ 	.byte	0x00, 0xf0, 0x11, 0x00


	//----- nvinfo : EIATTR_KPARAM_INFO
	.align		4
.L_32:
        /*0088*/ 	.byte	0x04, 0x17
        /*008a*/ 	.short	(.L_34 - .L_33)
.L_33:
        /*008c*/ 	.word	0x00000000
        /*0090*/ 	.short	0x0005
        /*0092*/ 	.short	0x0020
        /*0094*/ 	.byte	0x00, 0xf0, 0x11, 0x00


	//----- nvinfo : EIATTR_KPARAM_INFO
	.align		4
.L_34:
        /*0098*/ 	.byte	0x04, 0x17
        /*009a*/ 	.short	(.L_36 - .L_35)
.L_35:
        /*009c*/ 	.word	0x00000000
        /*00a0*/ 	.short	0x0004
        /*00a2*/ 	.short	0x001c
        /*00a4*/ 	.byte	0x00, 0xf0, 0x11, 0x00


	//----- nvinfo : EIATTR_KPARAM_INFO
	.align		4
.L_36:
        /*00a8*/ 	.byte	0x04, 0x17
        /*00aa*/ 	.short	(.L_38 - .L_37)
.L_37:
        /*00ac*/ 	.word	0x00000000
        /*00b0*/ 	.short	0x0003
        /*00b2*/ 	.short	0x0018
        /*00b4*/ 	.byte	0x00, 0xf0, 0x11, 0x00


	//----- nvinfo : EIATTR_KPARAM_INFO
	.align		4
.L_38:
        /*00b8*/ 	.byte	0x04, 0x17
        /*00ba*/ 	.short	(.L_40 - .L_39)
.L_39:
        /*00bc*/ 	.word	0x00000000
        /*00c0*/ 	.short	0x0002
        /*00c2*/ 	.short	0x0010
        /*00c4*/ 	.byte	0x00, 0xf4, 0x21, 0x00


	//----- nvinfo : EIATTR_KPARAM_INFO
	.align		4
.L_40:
        /*00c8*/ 	.byte	0x04, 0x17
        /*00ca*/ 	.short	(.L_42 - .L_41)
.L_41:
        /*00cc*/ 	.word	0x00000000
        /*00d0*/ 	.short	0x0001
        /*00d2*/ 	.short	0x0008
        /*00d4*/ 	.byte	0x00, 0xf4, 0x21, 0x00


	//----- nvinfo : EIATTR_KPARAM_INFO
	.align		4
.L_42:
        /*00d8*/ 	.byte	0x04, 0x17
        /*00da*/ 	.short	(.L_44 - .L_43)
.L_43:
        /*00dc*/ 	.word	0x00000000
        /*00e0*/ 	.short	0x0000
        /*00e2*/ 	.short	0x0000
        /*00e4*/ 	.byte	0x00, 0xf4, 0x21, 0x00


	//----- nvinfo : EIATTR_AT_ENTRY_FRAGMENTS
	.align		4
.L_44:
        /*00e8*/ 	.byte	0x04, 0x4f
        /*00ea*/ 	.short	(.L_46 - .L_45)


	//   ....[0]....
.L_45:
        /*00ec*/ 	.word	0x00000004


	//----- nvinfo : EIATTR_RESERVED_SMEM_USED
	.align		4
.L_46:
        /*00f0*/ 	.byte	0x01, 0x41
	.zero		2


	//----- nvinfo : EIATTR_SPARSE_MMA_MASK
	.align		4
        /*00f4*/ 	.byte	0x03, 0x50
        /*00f6*/ 	.short	0x0000


	//----- nvinfo : EIATTR_TCGEN05_1CTA_USED
	.align		4
        /*00f8*/ 	.byte	0x01, 0x51
	.zero		2


	//----- nvinfo : EIATTR_MAXREG_COUNT
	.align		4
        /*00fc*/ 	.byte	0x03, 0x1b
        /*00fe*/ 	.short	0x00ff


	//----- nvinfo : EIATTR_NUM_BARRIERS
	.align		4
        /*0100*/ 	.byte	0x02, 0x4c
        /*0102*/ 	.byte	0x01
	.zero		1


	//----- nvinfo : EIATTR_INT_WARP_WIDE_INSTR_OFFSETS
	.align		4
        /*0104*/ 	.byte	0x04, 0x31
        /*0106*/ 	.short	(.L_48 - .L_47)


	//   ....[0]....
.L_47:
        /*0108*/ 	.word	0x00000fd0


	//   ....[1]....
        /*010c*/ 	.word	0x00000fe0


	//   ....[2]....
        /*0110*/ 	.word	0x00001ca0


	//   ....[3]....
        /*0114*/ 	.word	0x000035e0


	//   ....[4]....
        /*0118*/ 	.word	0x00003630


	//----- nvinfo : EIATTR_COOP_GROUP_MASK_REGIDS
	.align		4
.L_48:
        /*011c*/ 	.byte	0x04, 0x29
        /*011e*/ 	.short	(.L_50 - .L_49)


	//   ....[0]....
.L_49:
        /*0120*/ 	.word	0xffffffff


	//   ....[1]....
        /*0124*/ 	.word	0xffffffff


	//   ....[2]....
        /*0128*/ 	.word	0xffffffff


	//   ....[3]....
        /*012c*/ 	.word	0xffffffff


	//----- nvinfo : EIATTR_COOP_GROUP_INSTR_OFFSETS
	.align		4
.L_50:
        /*0130*/ 	.byte	0x04, 0x28
        /*0132*/ 	.short	(.L_52 - .L_51)


	//   ....[0]....
.L_51:
        /*0134*/ 	.word	0x00000060


	//   ....[1]....
        /*0138*/ 	.word	0x00000310


	//   ....[2]....
        /*013c*/ 	.word	0x00003480


	//   ....[3]....
        /*0140*/ 	.word	0x000036e0


	//----- nvinfo : EIATTR_VRC_CTA_INIT_COUNT
	.align		4
.L_52:
        /*0144*/ 	.byte	0x02, 0x4a
        /*0146*/ 	.byte	0x80
	.zero		1


	//----- nvinfo : EIATTR_MBARRIER_INSTR_OFFSETS
	.align		4
        /*0148*/ 	.byte	0x04, 0x39
        /*014a*/ 	.short	(.L_54 - .L_53)


	//   ....[0]....
.L_53:
        /*014c*/ 	.word	0x00001110
        /*0150*/ 	.word	0x000000ff
        /*0154*/ 	.word	0x00000000
        /*0158*/ 	.short	0x0100
        /*015a*/ 	.byte	0x0d
	.zero		1


	//   ....[1]....
        /*015c*/ 	.word	0x00001cf0
        /*0160*/ 	.word	0x000000ff
        /*0164*/ 	.word	0x00005008
        /*0168*/ 	.short	0x0100
        /*016a*/ 	.byte	0x0b
	.zero		1


	//   ....[2]....
        /*016c*/ 	.word	0x00002390
        /*0170*/ 	.word	0x000000ff
        /*0174*/ 	.word	0x00000000
        /*0178*/ 	.short	0x010a
        /*017a*/ 	.byte	0x0d
	.zero		1


	//   ....[3]....
        /*017c*/ 	.word	0x00002bc0
        /*0180*/ 	.word	0x000000ff
        /*0184*/ 	.word	0x00000000
        /*0188*/ 	.short	0x010a
        /*018a*/ 	.byte	0x0d
	.zero		1


	//   ....[4]....
        /*018c*/ 	.word	0x00002cd0
        /*0190*/ 	.word	0x000000ff
        /*0194*/ 	.word	0x00005000
        /*0198*/ 	.short	0x0108
        /*019a*/ 	.byte	0x0b
	.zero		1


	//   ....[5]....
        /*019c*/ 	.word	0x00002d10
        /*01a0*/ 	.word	0x000000ff
        /*01a4*/ 	.word	0x00005008
        /*01a8*/ 	.short	0x0108
        /*01aa*/ 	.byte	0x0b
	.zero		1


	//   ....[6]....
        /*01ac*/ 	.word	0x00003700
        /*01b0*/ 	.word	0x000000ff
        /*01b4*/ 	.word	0x00000000
        /*01b8*/ 	.short	0x010a
        /*01ba*/ 	.byte	0x0d
	.zero		1


	//   ....[7]....
        /*01bc*/ 	.word	0x00003730
        /*01c0*/ 	.word	0x000000ff
        /*01c4*/ 	.word	0x00000000
        /*01c8*/ 	.short	0x010a
        /*01ca*/ 	.byte	0x0d
	.zero		1


	//----- nvinfo : EIATTR_NUM_MBARRIERS
	.align		4
.L_54:
        /*01cc*/ 	.byte	0x03, 0x38
        /*01ce*/ 	.short	0x0002


	//----- nvinfo : EIATTR_EXIT_INSTR_OFFSETS
	.align		4
        /*01d0*/ 	.byte	0x04, 0x1c
        /*01d2*/ 	.short	(.L_56 - .L_55)


	//   ....[0]....
.L_55:
        /*01d4*/ 	.word	0x000036f0


	//----- nvinfo : EIATTR_REQNTID
	.align		4
.L_56:
        /*01d8*/ 	.byte	0x04, 0x10
        /*01da*/ 	.short	(.L_58 - .L_57)
.L_57:
        /*01dc*/ 	.word	0x00000100
        /*01e0*/ 	.word	0x00000001
        /*01e4*/ 	.word	0x00000001


	//----- nvinfo : EIATTR_CRS_STACK_SIZE
	.align		4
.L_58:
        /*01e8*/ 	.byte	0x04, 0x1e
        /*01ea*/ 	.short	(.L_60 - .L_59)
.L_59:
        /*01ec*/ 	.word	0x00000000


	//----- nvinfo : EIATTR_CBANK_PARAM_SIZE
	.align		4
.L_60:
        /*01f0*/ 	.byte	0x03, 0x19
        /*01f2*/ 	.short	0x0050


	//----- nvinfo : EIATTR_PARAM_CBANK
	.align		4
        /*01f4*/ 	.byte	0x04, 0x0a
        /*01f6*/ 	.short	(.L_62 - .L_61)
	.align		4
.L_61:
        /*01f8*/ 	.word	index@(.nv.constant0.matmul_kernel)
        /*01fc*/ 	.short	0x0380
        /*01fe*/ 	.short	0x0050


	//----- nvinfo : EIATTR_SW_WAR
	.align		4
.L_62:
        /*0200*/ 	.byte	0x04, 0x36
        /*0202*/ 	.short	(.L_64 - .L_63)
.L_63:
        /*0204*/ 	.word	0x00000008
.L_64:


//--------------------- .nv.compat                --------------------------
	.section	.nv.compat,"",@"SHT_CUDA_COMPAT_INFO"
	.align	4
        /*0000*/ 	.byte	0x02, 0x02, 0x02, 0x00, 0x02, 0x05, 0x05, 0x00, 0x02, 0x03, 0x00, 0x00, 0x02, 0x06, 0x01, 0x00


//--------------------- .nv.callgraph             --------------------------
	.section	.nv.callgraph,"",@"SHT_CUDA_CALLGRAPH"
	.align	4
	.sectionentsize	8
	.align		4
        /*0000*/ 	.word	0x00000000
	.align		4
        /*0004*/ 	.word	0xffffffff
	.align		4
        /*0008*/ 	.word	0x00000000
	.align		4
        /*000c*/ 	.word	0xfffffffe
	.align		4
        /*0010*/ 	.word	0x00000000
	.align		4
        /*0014*/ 	.word	0xfffffffd
	.align		4
        /*0018*/ 	.word	0x00000000
	.align		4
        /*001c*/ 	.word	0xfffffffc


//--------------------- .text.matmul_kernel       --------------------------
	.section	.text.matmul_kernel,"ax",@progbits
	.align	128
        .global         matmul_kernel
        .type           matmul_kernel,@function
        .size           matmul_kernel,(.L_x_20 - matmul_kernel)
        .other          matmul_kernel,@"STO_CUDA_ENTRY STV_DEFAULT"
matmul_kernel:
.text.matmul_kernel:
[----:B------:R-:W0:Y:S01]  /*0000*/  LDC R1, c[0x0][0x37c] ;  /* 0x0000df00ff017b82 */ /* 0x000e220000000800 */
[----:B------:R-:W1:Y:S01]  /*0010*/  S2R R0, SR_TID.X ;  /* 0x0000000000007919 */ /* 0x000e620000002100 */
[----:B------:R-:W2:Y:S01]  /*0020*/  LDCU.64 UR24, c[0x0][0x358] ;  /* 0x00006b00ff1877ac */ /* 0x000ea20008000a00 */
[----:B-1----:R-:W-:-:S13]  /*0030*/  ISETP.GE.U32.AND P1, PT, R0, 0x20, PT ;  /* 0x000000200000780c */ /* 0x002fda0003f26070 */
[----:B--2---:R-:W-:Y:S05]  /*0040*/  @P1 BRA `(.L_x_0) ;  /* 0x0000000000b41947 */ /* 0x004fea0003800000 */
[----:B------:R-:W1:Y:S01]  /*0050*/  S2UR UR6, SR_CgaCtaId ;  /* 0x00000000000679c3 */ /* 0x000e620000008800 */
[----:B------:R-:W-:Y:S01]  /*0060*/  NOP ;  /* 0x0000000000007918 */ /* 0x000fe20000000000 */
[----:B------:R-:W-:Y:S02]  /*0070*/  UMOV UR4, 0x40 ;  /* 0x0000004000047882 */ /* 0x000fe40000000000 */
[----:B-1----:R-:W-:-:S09]  /*0080*/  ULEA UR4, UR6, UR4, 0x18 ;  /* 0x0000000406047291 */ /* 0x002fd2000f8ec0ff */
[----:B------:R-:W1:Y:S01]  /*0090*/  LDS.U8 R2, [UR4] ;  /* 0x00000004ff027984 */ /* 0x000e620008000000 */
[----:B------:R-:W-:Y:S02]  /*00a0*/  UMOV UR4, 0x400 ;  /* 0x0000040000047882 */ /* 0x000fe40000000000 */
[----:B------:R-:W-:Y:S01]  /*00b0*/  ULEA UR4, UR6, UR4, 0x18 ;  /* 0x0000000406047291 */ /* 0x000fe2000f8ec0ff */
[----:B-1----:R-:W-:-:S13]  /*00c0*/  ISETP.NE.AND P0, PT, R2, RZ, PT ;  /* 0x000000ff0200720c */ /* 0x002fda0003f05270 */
[----:B------:R-:W-:Y:S05]  /*00d0*/  @P0 BRA `(.L_x_1) ;  /* 0x0000000000780947 */ /* 0x000fea0003800000 */
[----:B------:R-:W-:-:S13]  /*00e0*/  ELECT P0, URZ, PT ;  /* 0x0000000000ff782f */ /* 0x000fda0003800000 */
[----:B------:R-:W-:Y:S05]  /*00f0*/  @!P0 BRA `(.L_x_2) ;  /* 0x0000000000808947 */ /* 0x000fea0003800000 */
[----:B------:R-:W-:Y:S01]  /*0100*/  UMOV UR5, 0x1 ;  /* 0x0000000100057882 */ /* 0x000fe20000000000 */
[----:B------:R-:W-:-:S04]  /*0110*/  IMAD.MOV.U32 R5, RZ, RZ, 0x1 ;  /* 0x00000001ff057424 */ /* 0x000fc800078e00ff */
[----:B------:R-:W-:Y:S04]  /*0120*/  DEPBAR.LE SB1, 0x36 ;  /* 0x00009d800000791a */ /* 0x000fe80000000000 */
[----:B------:R-:W1:Y:S02]  /*0130*/  UTCATOMSWS.FIND_AND_SET.ALIGN UP0, UR5, UR5 ;  /* 0x00000005000575e3 */ /* 0x000e640008000800 */
[----:B-1----:R-:W-:-:S04]  /*0140*/  PLOP3.LUT P0, PT, PT, PT, UP0, 0x80, 0x8 ;  /* 0x000000000008781c */ /* 0x002fc80003f0f008 */
[----:B------:R-:W-:-:S04]  /*0150*/  SEL R2, RZ, 0xffffffff, !P0 ;  /* 0xffffffffff027807 */ /* 0x000fc80004000000 */
[----:B------:R-:W-:Y:S01]  /*0160*/  ISETP.NE.AND P0, PT, R2, RZ, PT ;  /* 0x000000ff0200720c */ /* 0x000fe20003f05270 */
[----:B------:R-:W-:-:S12]  /*0170*/  IMAD.U32 R2, RZ, RZ, UR5 ;  /* 0x00000005ff027e24 */ /* 0x000fd8000f8e00ff */
[----:B------:R-:W-:Y:S05]  /*0180*/  @P0 BRA `(.L_x_3) ;  /* 0x0000000000240947 */ /* 0x000fea0003800000 */
.L_x_4:
[----:B------:R-:W-:Y:S05]  /*0190*/  NANOSLEEP 0x64 ;  /* 0x000000640000795d */ /* 0x000fea0003800000 */
[----:B------:R-:W-:-:S05]  /*01a0*/  UMOV UR5, 0x1 ;  /* 0x0000000100057882 */ /* 0x000fca0000000000 */
[----:B------:R-:W-:Y:S04]  /*01b0*/  DEPBAR.LE SB1, 0x36 ;  /* 0x00009d800000791a */ /* 0x000fe80000000000 */
[----:B------:R-:W1:Y:S02]  /*01c0*/  UTCATOMSWS.FIND_AND_SET.ALIGN UP0, UR5, UR5 ;  /* 0x00000005000575e3 */ /* 0x000e640008000800 */
[----:B-1----:R-:W-:-:S04]  /*01d0*/  PLOP3.LUT P0, PT, PT, PT, UP0, 0x80, 0x8 ;  /* 0x000000000008781c */ /* 0x002fc80003f0f008 */
[----:B------:R-:W-:-:S04]  /*01e0*/  SEL R2, RZ, 0xffffffff, !P0 ;  /* 0xffffffffff027807 */ /* 0x000fc80004000000 */
[----:B------:R-:W-:Y:S01]  /*01f0*/  ISETP.NE.AND P0, PT, R2, RZ, PT ;  /* 0x000000ff0200720c */ /* 0x000fe20003f05270 */
[----:B------:R-:W-:-:S12]  /*0200*/  IMAD.U32 R2, RZ, RZ, UR5 ;  /* 0x00000005ff027e24 */ /* 0x000fd8000f8e00ff */
[----:B------:R-:W-:Y:S05]  /*0210*/  @!P0 BRA `(.L_x_4) ;  /* 0xfffffffc00dc8947 */ /* 0x000fea000383ffff */
.L_x_3:
[C---:B------:R-:W-:Y:S01]  /*0220*/  VIADD R4, R2.reuse, 0x10 ;  /* 0x0000001002047836 */ /* 0x040fe20000000000 */
[----:B------:R-:W-:Y:S01]  /*0230*/  UMOV UR5, 0x50 ;  /* 0x0000005000057882 */ /* 0x000fe20000000000 */
[C---:B------:R-:W-:Y:S01]  /*0240*/  SHF.L.U32 R3, R5.reuse, R2, RZ ;  /* 0x0000000205037219 */ /* 0x040fe200000006ff */
[----:B------:R-:W-:Y:S01]  /*0250*/  ULEA UR5, UR6, UR5, 0x18 ;  /* 0x0000000506057291 */ /* 0x000fe2000f8ec0ff */
[----:B------:R-:W-:Y:S01]  /*0260*/  IMAD.SHL.U32 R2, R2, 0x20, RZ ;  /* 0x0000002002027824 */ /* 0x000fe200078e00ff */
[----:B------:R-:W-:-:S04]  /*0270*/  SHF.L.U32 R4, R5, R4, RZ ;  /* 0x0000000405047219 */ /* 0x000fc800000006ff */
[----:B------:R-:W-:-:S05]  /*0280*/  LOP3.LUT R3, R4, R3, RZ, 0xfc, !PT ;  /* 0x0000000304037212 */ /* 0x000fca00078efcff */
[----:B------:R1:W-:Y:S04]  /*0290*/  ATOMS.OR RZ, [UR5], R3 ;  /* 0x00000003ffff798c */ /* 0x0003e8000b000005 */
[----:B------:R1:W-:Y:S01]  /*02a0*/  STS [UR4], R2 ;  /* 0x00000002ff007988 */ /* 0x0003e20008000804 */
[----:B------:R-:W-:Y:S05]  /*02b0*/  BRA `(.L_x_2) ;  /* 0x0000000000107947 */ /* 0x000fea0003800000 */
.L_x_1:
[----:B------:R-:W-:-:S05]  /*02c0*/  IMAD.MOV.U32 R2, RZ, RZ, -0x1 ;  /* 0xffffffffff027424 */ /* 0x000fca00078e00ff */
[----:B------:R1:W-:Y:S02]  /*02d0*/  STS [UR4], R2 ;  /* 0x00000002ff007988 */ /* 0x0003e40008000804 */
[----:B-1----:R-:W-:-:S07]  /*02e0*/  MOV R2, 0x300 ;  /* 0x0000030000027802 */ /* 0x002fce0000000f00 */
[----:B0-----:R-:W-:Y:S05]  /*02f0*/  CALL.REL.NOINC `($__internal_1_$__cuda_sm10x_tcgen05_guardrail_trap_phase_invalid_during_alloc) ;  /* 0x0000003400247944 */ /* 0x001fea0003c00000 */
.L_x_2:
[----:B------:R-:W-:Y:S05]  /*0300*/  WARPSYNC.ALL ;  /* 0x0000000000007948 */ /* 0x000fea0003800000 */
[----:B------:R-:W-:Y:S01]  /*0310*/  NOP ;  /* 0x0000000000007918 */ /* 0x000fe20000000000 */
.L_x_0:
[----:B------:R-:W2:Y:S01]  /*0320*/  LDC.64 R10, c[0x0][0x398] ;  /* 0x0000e600ff0a7b82 */ /* 0x000ea20000000a00 */
[----:B------:R-:W3:Y:S01]  /*0330*/  S2R R7, SR_CTAID.X ;  /* 0x0000000000077919 */ /* 0x000ee20000002500 */
[--C-:B------:R-:W-:Y:S01]  /*0340*/  SHF.R.U32.HI R18, RZ, 0x5, R0.reuse ;  /* 0x00000005ff127819 */ /* 0x100fe20000011600 */
[----:B------:R-:W-:Y:S01]  /*0350*/  UMOV UR11, 0x400 ;  /* 0x00000400000b7882 */ /* 0x000fe20000000000 */
[----:B------:R-:W-:Y:S01]  /*0360*/  SHF.R.U32.HI R38, RZ, 0x7, R0 ;  /* 0x00000007ff267819 */ /* 0x000fe20000011600 */
[----:B------:R-:W-:Y:S01]  /*0370*/  UMOV UR6, 0x1 ;  /* 0x0000000100067882 */ /* 0x000fe20000000000 */
[----:B------:R-:W4:Y:S01]  /*0380*/  LDCU.128 UR16, c[0x0][0x380] ;  /* 0x00007000ff1077ac */ /* 0x000f220008000c00 */
[----:B------:R-:W-:Y:S01]  /*0390*/  PRMT R27, RZ, 0x7610, R27 ;  /* 0x00007610ff1b7816 */ /* 0x000fe2000000001b */
[----:B------:R-:W5:Y:S01]  /*03a0*/  S2UR UR4, SR_CgaCtaId ;  /* 0x00000000000479c3 */ /* 0x000f620000008800 */
[----:B------:R-:W-:-:S04]  /*03b0*/  SGXT.U32 R38, R38, 0x1 ;  /* 0x000000012626781a */ /* 0x000fc80000000000 */
[C---:B------:R-:W-:Y:S02]  /*03c0*/  LOP3.LUT R51, R38.reuse, 0x8, RZ, 0xfc, !PT ;  /* 0x0000000826337812 */ /* 0x040fe400078efcff */
[C---:B------:R-:W-:Y:S01]  /*03d0*/  LOP3.LUT R53, R38.reuse, 0xa, RZ, 0xfc, !PT ;  /* 0x0000000a26357812 */ /* 0x040fe200078efcff */
[----:B------:R-:W1:Y:S01]  /*03e0*/  LDC.64 R30, c[0x0][0x3a8] ;  /* 0x0000ea00ff1e7b82 */ /* 0x000e620000000a00 */
[----:B------:R-:W-:Y:S01]  /*03f0*/  LOP3.LUT R55, R38, 0x10, RZ, 0xfc, !PT ;  /* 0x0000001026377812 */ /* 0x000fe200078efcff */
[----:B-12---:R-:W-:-:S06]  /*0400*/  VIADD R2, R11, 0x1f ;  /* 0x0000001f0b027836 */ /* 0x006fcc0000000000 */
[----:B------:R-:W1:Y:S01]  /*0410*/  LDC.64 R28, c[0x0][0x3a0] ;  /* 0x0000e800ff1c7b82 */ /* 0x000e620000000a00 */
[----:B------:R-:W-:Y:S01]  /*0420*/  SHF.R.S32.HI R3, RZ, 0x1f, R2 ;  /* 0x0000001fff037819 */ /* 0x000fe20000011402 */
[----:B-----5:R-:W-:-:S03]  /*0430*/  ULEA UR11, UR4, UR11, 0x18 ;  /* 0x0000000b040b7291 */ /* 0x020fc6000f8ec0ff */
[----:B------:R-:W-:-:S03]  /*0440*/  LEA.HI R3, R3, R2, RZ, 0x5 ;  /* 0x0000000203037211 */ /* 0x000fc600078f28ff */
[----:B------:R-:W-:Y:S01]  /*0450*/  BAR.SYNC.DEFER_BLOCKING 0x0 ;  /* 0x0000000000007b1d */ /* 0x000fe20000010000 */
[----:B---3--:R-:W-:Y:S01]  /*0460*/  IABS R8, R7 ;  /* 0x0000000700087213 */ /* 0x008fe20000000000 */
[----:B------:R-:W-:Y:S01]  /*0470*/  UIADD3 UR13, UPT, UPT, UR11, 0x5000, URZ ;  /* 0x000050000b0d7890 */ /* 0x000fe2000fffe0ff */
[----:B------:R-:W-:-:S05]  /*0480*/  SHF.R.S32.HI R3, RZ, 0x5, R3 ;  /* 0x00000005ff037819 */ /* 0x000fca0000011403 */
[----:B------:R-:W-:-:S05]  /*0490*/  IMAD.SHL.U32 R4, R3, 0x8, RZ ;  /* 0x0000000803047824 */ /* 0x000fca00078e00ff */
[-C--:B------:R-:W-:Y:S02]  /*04a0*/  IABS R9, R4.reuse ;  /* 0x0000000400097213 */ /* 0x080fe40000000000 */
[----:B------:R-:W-:Y:S01]  /*04b0*/  IABS R12, R4 ;  /* 0x00000004000c7213 */ /* 0x000fe20000000000 */
[----:B-1----:R-:W-:Y:S01]  /*04c0*/  VIADD R39, R28, 0x1f ;  /* 0x0000001f1c277836 */ /* 0x002fe20000000000 */
[----:B------:R-:W1:Y:S01]  /*04d0*/  I2F.RP R5, R9 ;  /* 0x0000000900057306 */ /* 0x000e620000209400 */
[----:B------:R-:W2:Y:S07]  /*04e0*/  LDS R22, [UR11] ;  /* 0x0000000bff167984 */ /* 0x000eae0008000800 */
[----:B-1----:R-:W1:Y:S02]  /*04f0*/  MUFU.RCP R5, R5 ;  /* 0x0000000500057308 */ /* 0x002e640000001000 */
[----:B-1----:R-:W-:-:S02]  /*0500*/  VIADD R2, R5, 0xffffffe ;  /* 0x0ffffffe05027836 */ /* 0x002fc40000000000 */
[----:B------:R-:W-:-:S04]  /*0510*/  IMAD.MOV R5, RZ, RZ, -R12 ;  /* 0x000000ffff057224 */ /* 0x000fc800078e0a0c */
[----:B------:R1:W3:Y:S02]  /*0520*/  F2I.FTZ.U32.TRUNC.NTZ R3, R2 ;  /* 0x0000000200037305 */ /* 0x0002e4000021f000 */
[----:B-1----:R-:W-:Y:S01]  /*0530*/  IMAD.MOV.U32 R2, RZ, RZ, RZ ;  /* 0x000000ffff027224 */ /* 0x002fe200078e00ff */
[----:B--2---:R-:W-:Y:S01]  /*0540*/  R2UR UR10, R22 ;  /* 0x00000000160a72ca */ /* 0x004fe200000e0000 */
[----:B---3--:R-:W-:-:S04]  /*0550*/  IMAD.MOV R6, RZ, RZ, -R3 ;  /* 0x000000ffff067224 */ /* 0x008fc800078e0a03 */
[----:B------:R-:W-:Y:S02]  /*0560*/  IMAD R13, R6, R9, RZ ;  /* 0x00000009060d7224 */ /* 0x000fe400078e02ff */
[----:B------:R-:W-:Y:S02]  /*0570*/  IMAD.MOV.U32 R6, RZ, RZ, R8 ;  /* 0x000000ffff067224 */ /* 0x000fe400078e0008 */
[----:B------:R-:W-:Y:S01]  /*0580*/  IMAD.HI.U32 R3, R3, R13, R2 ;  /* 0x0000000d03037227 */ /* 0x000fe200078e0002 */
[----:B------:R-:W-:-:S05]  /*0590*/  IABS R13, R10 ;  /* 0x0000000a000d7213 */ /* 0x000fca0000000000 */
[----:B------:R-:W-:-:S04]  /*05a0*/  IMAD.HI.U32 R3, R3, R6, RZ ;  /* 0x0000000603037227 */ /* 0x000fc800078e00ff */
[----:B------:R-:W-:Y:S01]  /*05b0*/  IMAD R2, R3, R5, R6 ;  /* 0x0000000503027224 */ /* 0x000fe200078e0206 */
[----:B------:R-:W-:Y:S04]  /*05c0*/  BAR.SYNC.DEFER_BLOCKING 0x0 ;  /* 0x0000000000007b1d */ /* 0x000fe80000010000 */
[----:B------:R-:W-:-:S13]  /*05d0*/  ISETP.GT.U32.AND P2, PT, R9, R2, PT ;  /* 0x000000020900720c */ /* 0x000fda0003f44070 */
[----:B------:R-:W-:Y:S02]  /*05e0*/  @!P2 IMAD.IADD R2, R2, 0x1, -R9 ;  /* 0x000000010202a824 */ /* 0x000fe400078e0a09 */
[----:B------:R-:W-:Y:S01]  /*05f0*/  @!P2 VIADD R3, R3, 0x1 ;  /* 0x000000010303a836 */ /* 0x000fe20000000000 */
[----:B------:R-:W-:Y:S02]  /*0600*/  ISETP.NE.AND P2, PT, R4, RZ, PT ;  /* 0x000000ff0400720c */ /* 0x000fe40003f45270 */
[----:B------:R-:W-:Y:S02]  /*0610*/  ISETP.GE.U32.AND P0, PT, R2, R9, PT ;  /* 0x000000090200720c */ /* 0x000fe40003f06070 */
[----:B------:R-:W-:-:S04]  /*0620*/  LOP3.LUT R2, R7, R4, RZ, 0x3c, !PT ;  /* 0x0000000407027212 */ /* 0x000fc800078e3cff */
[----:B------:R-:W-:Y:S01]  /*0630*/  ISETP.GE.AND P3, PT, R2, RZ, PT ;  /* 0x000000ff0200720c */ /* 0x000fe20003f66270 */
[----:B------:R-:W-:-:S06]  /*0640*/  VIADD R2, R10, 0x7f ;  /* 0x0000007f0a027836 */ /* 0x000fcc0000000000 */
[----:B------:R-:W-:-:S04]  /*0650*/  @P0 VIADD R3, R3, 0x1 ;  /* 0x0000000103030836 */ /* 0x000fc80000000000 */
[----:B------:R-:W-:Y:S01]  /*0660*/  IMAD.MOV.U32 R5, RZ, RZ, R3 ;  /* 0x000000ffff057224 */ /* 0x000fe200078e0003 */
[----:B------:R-:W-:-:S03]  /*0670*/  SHF.R.S32.HI R3, RZ, 0x1f, R2 ;  /* 0x0000001fff037819 */ /* 0x000fc60000011402 */
[----:B------:R-:W-:Y:S01]  /*0680*/  @!P3 IMAD.MOV R5, RZ, RZ, -R5 ;  /* 0x000000ffff05b224 */ /* 0x000fe200078e0a05 */
[----:B------:R-:W-:Y:S02]  /*0690*/  @!P2 LOP3.LUT R5, RZ, R4, RZ, 0x33, !PT ;  /* 0x00000004ff05a212 */ /* 0x000fe400078e33ff */
[----:B------:R-:W-:-:S03]  /*06a0*/  LEA.HI R3, R3, R2, RZ, 0x7 ;  /* 0x0000000203037211 */ /* 0x000fc600078f38ff */
[----:B------:R-:W-:Y:S02]  /*06b0*/  IMAD.SHL.U32 R8, R5, 0x8, RZ ;  /* 0x0000000805087824 */ /* 0x000fe400078e00ff */
[----:B------:R-:W-:-:S03]  /*06c0*/  IMAD.MOV R5, RZ, RZ, -R5 ;  /* 0x000000ffff057224 */ /* 0x000fc600078e0a05 */
[----:B------:R-:W-:Y:S01]  /*06d0*/  LEA.HI.SX32 R3, R3, -R8, 0x19 ;  /* 0x8000000803037211 */ /* 0x000fe200078fcaff */
[----:B------:R-:W-:-:S03]  /*06e0*/  IMAD R14, R4, R5, R7 ;  /* 0x00000005040e7224 */ /* 0x000fc600078e0207 */
[----:B------:R-:W-:Y:S02]  /*06f0*/  VIMNMX R15, PT, PT, R3, 0x8, PT ;  /* 0x00000008030f7848 */ /* 0x000fe40003fe0100 */
[----:B------:R-:W-:Y:S02]  /*0700*/  IABS R7, R14 ;  /* 0x0000000e00077213 */ /* 0x000fe40000000000 */
[----:B------:R-:W-:-:S04]  /*0710*/  IABS R9, R15 ;  /* 0x0000000f00097213 */ /* 0x000fc80000000000 */
[----:B------:R-:W1:Y:S08]  /*0720*/  I2F.RP R6, R9 ;  /* 0x0000000900067306 */ /* 0x000e700000209400 */
[----:B-1----:R-:W1:Y:S02]  /*0730*/  MUFU.RCP R6, R6 ;  /* 0x0000000600067308 */ /* 0x002e640000001000 */
[----:B-1----:R-:W-:-:S06]  /*0740*/  VIADD R2, R6, 0xffffffe ;  /* 0x0ffffffe06027836 */ /* 0x002fcc0000000000 */
[----:B------:R1:W2:Y:S02]  /*0750*/  F2I.FTZ.U32.TRUNC.NTZ R3, R2 ;  /* 0x0000000200037305 */ /* 0x0002a4000021f000 */
[----:B-1----:R-:W-:Y:S02]  /*0760*/  IMAD.MOV.U32 R2, RZ, RZ, RZ ;  /* 0x000000ffff027224 */ /* 0x002fe400078e00ff */
[----:B--2---:R-:W-:-:S04]  /*0770*/  IMAD.MOV R12, RZ, RZ, -R3 ;  /* 0x000000ffff0c7224 */ /* 0x004fc800078e0a03 */
[----:B------:R-:W-:Y:S01]  /*0780*/  IMAD.MOV.U32 R4, RZ, RZ, R12 ;  /* 0x000000ffff047224 */ /* 0x000fe200078e000c */
[----:B------:R-:W-:-:S03]  /*0790*/  IABS R12, R15 ;  /* 0x0000000f000c7213 */ /* 0x000fc60000000000 */
[----:B------:R-:W-:Y:S02]  /*07a0*/  IMAD R5, R4, R9, RZ ;  /* 0x0000000904057224 */ /* 0x000fe400078e02ff */
[----:B------:R-:W-:Y:S01]  /*07b0*/  IMAD.MOV.U32 R4, RZ, RZ, R7 ;  /* 0x000000ffff047224 */ /* 0x000fe200078e0007 */
[----:B------:R-:W-:Y:S01]  /*07c0*/  LOP3.LUT R7, R0, 0x7f, RZ, 0xc0, !PT ;  /* 0x0000007f00077812 */ /* 0x000fe200078ec0ff */
[----:B------:R-:W-:-:S04]  /*07d0*/  IMAD.HI.U32 R3, R3, R5, R2 ;  /* 0x0000000503037227 */ /* 0x000fc800078e0002 */
[----:B------:R-:W-:Y:S01]  /*07e0*/  IMAD.MOV R2, RZ, RZ, -R12 ;  /* 0x000000ffff027224 */ /* 0x000fe200078e0a0c */
[----:B------:R-:W-:Y:S01]  /*07f0*/  IABS R12, R11 ;  /* 0x0000000b000c7213 */ /* 0x000fe20000000000 */
[----:B------:R-:W-:-:S03]  /*0800*/  IMAD.HI.U32 R3, R3, R4, RZ ;  /* 0x0000000403037227 */ /* 0x000fc600078e00ff */
[----:B------:R-:W1:Y:S01]  /*0810*/  I2F.RP R6, R12 ;  /* 0x0000000c00067306 */ /* 0x000e620000209400 */
[----:B------:R-:W-:-:S05]  /*0820*/  IMAD R2, R3, R2, R4 ;  /* 0x0000000203027224 */ /* 0x000fca00078e0204 */
[----:B------:R-:W-:Y:S02]  /*0830*/  ISETP.GT.U32.AND P2, PT, R9, R2, PT ;  /* 0x000000020900720c */ /* 0x000fe40003f44070 */
[----:B------:R-:W2:Y:S08]  /*0840*/  I2F.RP R4, R13 ;  /* 0x0000000d00047306 */ /* 0x000eb00000209400 */
[----:B-1----:R-:W-:Y:S03]  /*0850*/  MUFU.RCP R6, R6 ;  /* 0x0000000600067308 */ /* 0x002fe60000001000 */
[----:B------:R-:W-:-:S02]  /*0860*/  @!P2 IMAD.IADD R2, R2, 0x1, -R9 ;  /* 0x000000010202a824 */ /* 0x000fc400078e0a09 */
[----:B------:R-:W-:Y:S01]  /*0870*/  @!P2 VIADD R3, R3, 0x1 ;  /* 0x000000010303a836 */ /* 0x000fe20000000000 */
[----:B------:R-:W-:Y:S02]  /*0880*/  ISETP.NE.AND P2, PT, R15, RZ, PT ;  /* 0x000000ff0f00720c */ /* 0x000fe40003f45270 */
[----:B------:R-:W-:Y:S01]  /*0890*/  ISETP.GE.U32.AND P0, PT, R2, R9, PT ;  /* 0x000000090200720c */ /* 0x000fe20003f06070 */
[----:B--2---:R-:W1:Y:S01]  /*08a0*/  MUFU.RCP R4, R4 ;  /* 0x0000000400047308 */ /* 0x004e620000001000 */
[----:B------:R-:W-:-:S04]  /*08b0*/  LOP3.LUT R2, R14, R15, RZ, 0x3c, !PT ;  /* 0x0000000f0e027212 */ /* 0x000fc800078e3cff */
[----:B------:R-:W-:-:S07]  /*08c0*/  ISETP.GE.AND P3, PT, R2, RZ, PT ;  /* 0x000000ff0200720c */ /* 0x000fce0003f66270 */
[----:B------:R-:W-:-:S04]  /*08d0*/  @P0 VIADD R3, R3, 0x1 ;  /* 0x0000000103030836 */ /* 0x000fc80000000000 */
[----:B------:R-:W-:Y:S02]  /*08e0*/  IMAD.MOV.U32 R35, RZ, RZ, R3 ;  /* 0x000000ffff237224 */ /* 0x000fe400078e0003 */
[----:B-1----:R-:W-:Y:S02]  /*08f0*/  VIADD R3, R4, 0xffffffe ;  /* 0x0ffffffe04037836 */ /* 0x002fe40000000000 */
[----:B------:R-:W-:Y:S01]  /*0900*/  @!P3 IMAD.MOV R35, RZ, RZ, -R35 ;  /* 0x000000ffff23b224 */ /* 0x000fe200078e0a23 */
[----:B------:R-:W-:Y:S01]  /*0910*/  @!P2 LOP3.LUT R35, RZ, R15, RZ, 0x33, !PT ;  /* 0x0000000fff23a212 */ /* 0x000fe200078e33ff */
[----:B------:R-:W-:Y:S02]  /*0920*/  VIADD R4, R6, 0xffffffe ;  /* 0x0ffffffe06047836 */ /* 0x000fe40000000000 */
[----:B------:R-:W1:Y:S02]  /*0930*/  F2I.FTZ.U32.TRUNC.NTZ R3, R3 ;  /* 0x0000000300037305 */ /* 0x000e64000021f000 */
[----:B------:R-:W-:-:S02]  /*0940*/  IMAD.MOV R2, RZ, RZ, -R35 ;  /* 0x000000ffff027224 */ /* 0x000fc400078e0a23 */
[----:B------:R-:W-:Y:S02]  /*0950*/  IMAD.SHL.U32 R35, R35, 0x20, RZ ;  /* 0x0000002023237824 */ /* 0x000fe400078e00ff */
[----:B------:R-:W-:Y:S02]  /*0960*/  IMAD R2, R15, R2, R14 ;  /* 0x000000020f027224 */ /* 0x000fe400078e020e */
[----:B------:R2:W3:Y:S01]  /*0970*/  F2I.FTZ.U32.TRUNC.NTZ R5, R4 ;  /* 0x0000000400057305 */ /* 0x0004e2000021f000 */
[----:B------:R-:W-:Y:S01]  /*0980*/  IADD3 R21, PT, PT, R18, 0x18, R35 ;  /* 0x0000001812157810 */ /* 0x000fe20007ffe023 */
[----:B------:R-:W-:-:S03]  /*0990*/  IMAD.IADD R2, R8, 0x1, R2 ;  /* 0x0000000108027824 */ /* 0x000fc600078e0202 */
[----:B------:R-:W-:Y:S01]  /*09a0*/  IABS R19, R21 ;  /* 0x0000001500137213 */ /* 0x000fe20000000000 */
[----:B------:R-:W-:Y:S02]  /*09b0*/  IMAD R34, R2, 0x80, R7 ;  /* 0x0000008002227824 */ /* 0x000fe400078e0207 */
[--C-:B-1----:R-:W-:Y:S02]  /*09c0*/  IMAD.MOV R6, RZ, RZ, -R3.reuse ;  /* 0x000000ffff067224 */ /* 0x102fe400078e0a03 */
[----:B------:R-:W-:Y:S01]  /*09d0*/  IMAD.MOV.U32 R2, RZ, RZ, RZ ;  /* 0x000000ffff027224 */ /* 0x000fe200078e00ff */
[----:B------:R-:W-:Y:S01]  /*09e0*/  ISETP.GE.AND P5, PT, R34, RZ, PT ;  /* 0x000000ff2200720c */ /* 0x000fe20003fa6270 */
[----:B------:R-:W-:Y:S01]  /*09f0*/  IMAD R7, R6, R13, RZ ;  /* 0x0000000d06077224 */ /* 0x000fe200078e02ff */
[----:B------:R-:W-:Y:S01]  /*0a00*/  IABS R6, R34 ;  /* 0x0000002200067213 */ /* 0x000fe20000000000 */
[----:B--2---:R-:W-:Y:S02]  /*0a10*/  IMAD.MOV.U32 R4, RZ, RZ, RZ ;  /* 0x000000ffff047224 */ /* 0x004fe400078e00ff */
[----:B------:R-:W-:-:S04]  /*0a20*/  IMAD.HI.U32 R2, R3, R7, R2 ;  /* 0x0000000703027227 */ /* 0x000fc800078e0002 */
[----:B------:R-:W-:Y:S01]  /*0a30*/  IMAD.MOV.U32 R3, RZ, RZ, R6 ;  /* 0x000000ffff037224 */ /* 0x000fe200078e0006 */
[----:B------:R-:W-:Y:S01]  /*0a40*/  SHF.R.U32.HI R6, RZ, 0x5, R0 ;  /* 0x00000005ff067819 */ /* 0x000fe20000011600 */
[----:B---3--:R-:W-:Y:S02]  /*0a50*/  IMAD.MOV R7, RZ, RZ, -R5 ;  /* 0x000000ffff077224 */ /* 0x008fe400078e0a05 */
[----:B------:R-:W-:Y:S01]  /*0a60*/  IMAD.HI.U32 R2, R2, R3, RZ ;  /* 0x0000000302027227 */ /* 0x000fe200078e00ff */
[----:B------:R-:W-:-:S03]  /*0a70*/  SGXT.U32 R6, R6, 0x3 ;  /* 0x000000030606781a */ /* 0x000fc60000000000 */
[----:B------:R-:W-:Y:S01]  /*0a80*/  IMAD R7, R7, R12, RZ ;  /* 0x0000000c07077224 */ /* 0x000fe200078e02ff */
[----:B------:R-:W-:Y:S01]  /*0a90*/  LOP3.LUT R6, R35, R6, RZ, 0xfc, !PT ;  /* 0x0000000623067212 */ /* 0x000fe200078efcff */
[----:B------:R-:W-:Y:S02]  /*0aa0*/  IMAD.MOV R2, RZ, RZ, -R2 ;  /* 0x000000ffff027224 */ /* 0x000fe400078e0a02 */
[----:B------:R-:W-:Y:S01]  /*0ab0*/  IMAD.HI.U32 R4, R5, R7, R4 ;  /* 0x0000000705047227 */ /* 0x000fe200078e0004 */
[C---:B------:R-:W-:Y:S02]  /*0ac0*/  LOP3.LUT R14, R6.reuse, 0x8, RZ, 0xfc, !PT ;  /* 0x00000008060e7812 */ /* 0x040fe400078efcff */
[----:B------:R-:W-:Y:S01]  /*0ad0*/  LOP3.LUT R16, R6, 0x10, RZ, 0xfc, !PT ;  /* 0x0000001006107812 */ /* 0x000fe200078efcff */
[----:B------:R-:W-:Y:S01]  /*0ae0*/  IMAD R2, R13, R2, R3 ;  /* 0x000000020d027224 */ /* 0x000fe200078e0203 */
[----:B------:R-:W-:Y:S02]  /*0af0*/  IABS R15, R14 ;  /* 0x0000000e000f7213 */ /* 0x000fe40000000000 */
[----:B------:R-:W-:-:S02]  /*0b00*/  IABS R9, R6 ;  /* 0x0000000600097213 */ /* 0x000fc40000000000 */
[----:B------:R-:W-:Y:S01]  /*0b10*/  IABS R17, R16 ;  /* 0x0000001000117213 */ /* 0x000fe20000000000 */
[----:B------:R-:W-:Y:S01]  /*0b20*/  IMAD.HI.U32 R5, R4, R15, RZ ;  /* 0x0000000f04057227 */ /* 0x000fe200078e00ff */
[----:B------:R-:W-:-:S03]  /*0b30*/  ISETP.GT.U32.AND P0, PT, R13, R2, PT ;  /* 0x000000020d00720c */ /* 0x000fc60003f04070 */
[----:B------:R-:W-:-:S04]  /*0b40*/  IMAD.HI.U32 R3, R4, R9, RZ ;  /* 0x0000000904037227 */ /* 0x000fc800078e00ff */
[----:B------:R-:W-:-:S04]  /*0b50*/  IMAD.HI.U32 R7, R4, R17, RZ ;  /* 0x0000001104077227 */ /* 0x000fc800078e00ff */
[----:B------:R-:W-:-:S04]  /*0b60*/  IMAD.HI.U32 R4, R4, R19, RZ ;  /* 0x0000001304047227 */ /* 0x000fc800078e00ff */
[----:B------:R-:W-:Y:S02]  /*0b70*/  IMAD.MOV R5, RZ, RZ, -R5 ;  /* 0x000000ffff057224 */ /* 0x000fe400078e0a05 */
[----:B------:R-:W-:Y:S02]  /*0b80*/  IMAD.MOV R3, RZ, RZ, -R3 ;  /* 0x000000ffff037224 */ /* 0x000fe400078e0a03 */
[----:B------:R-:W-:Y:S02]  /*0b90*/  IMAD.MOV R7, RZ, RZ, -R7 ;  /* 0x000000ffff077224 */ /* 0x000fe400078e0a07 */
[----:B------:R-:W-:Y:S02]  /*0ba0*/  IMAD.MOV R8, RZ, RZ, -R4 ;  /* 0x000000ffff087224 */ /* 0x000fe400078e0a04 */
[C---:B------:R-:W-:Y:S02]  /*0bb0*/  IMAD R4, R12.reuse, R5, R15 ;  /* 0x000000050c047224 */ /* 0x040fe400078e020f */
[----:B------:R-:W-:-:S02]  /*0bc0*/  IMAD R3, R12, R3, R9 ;  /* 0x000000030c037224 */ /* 0x000fc400078e0209 */
[C---:B------:R-:W-:Y:S01]  /*0bd0*/  IMAD R5, R12.reuse, R7, R17 ;  /* 0x000000070c057224 */ /* 0x040fe200078e0211 */
[----:B------:R-:W-:Y:S01]  /*0be0*/  ISETP.GT.U32.AND P4, PT, R12, R4, PT ;  /* 0x000000040c00720c */ /* 0x000fe20003f84070 */
[----:B------:R-:W-:Y:S01]  /*0bf0*/  @!P0 IMAD.IADD R2, R2, 0x1, -R13 ;  /* 0x0000000102028824 */ /* 0x000fe200078e0a0d */
[C---:B------:R-:W-:Y:S01]  /*0c00*/  ISETP.GT.U32.AND P3, PT, R12.reuse, R3, PT ;  /* 0x000000030c00720c */ /* 0x040fe20003f64070 */
[C---:B------:R-:W-:Y:S01]  /*0c10*/  IMAD R7, R12.reuse, R8, R19 ;  /* 0x000000080c077224 */ /* 0x040fe200078e0213 */
[----:B------:R-:W-:Y:S01]  /*0c20*/  ISETP.GT.U32.AND P6, PT, R12, R5, PT ;  /* 0x000000050c00720c */ /* 0x000fe20003fc4070 */
[----:B------:R-:W-:Y:S01]  /*0c30*/  IMAD.SHL.U32 R8, R18, 0x200000, RZ ;  /* 0x0020000012087824 */ /* 0x000fe200078e00ff */
[----:B------:R-:W-:Y:S02]  /*0c40*/  ISETP.GT.U32.AND P0, PT, R13, R2, PT ;  /* 0x000000020d00720c */ /* 0x000fe40003f04070 */
[----:B------:R-:W-:Y:S02]  /*0c50*/  ISETP.GT.U32.AND P2, PT, R12, R7, PT ;  /* 0x000000070c00720c */ /* 0x000fe40003f44070 */
[----:B------:R-:W-:-:S03]  /*0c60*/  LOP3.LUT R8, R8, 0x600000, RZ, 0xc0, !PT ;  /* 0x0060000008087812 */ /* 0x000fc600078ec0ff */
[--C-:B------:R-:W-:Y:S01]  /*0c70*/  @!P4 IMAD.IADD R4, R4, 0x1, -R12.reuse ;  /* 0x000000010404c824 */ /* 0x100fe200078e0a0c */
[----:B------:R-:W-:Y:S01]  /*0c80*/  R2UR UR5, R8 ;  /* 0x00000000080572ca */ /* 0x000fe200000e0000 */
[--C-:B------:R-:W-:Y:S01]  /*0c90*/  @!P3 IMAD.IADD R3, R3, 0x1, -R12.reuse ;  /* 0x000000010303b824 */ /* 0x100fe200078e0a0c */
[----:B------:R-:W-:Y:S01]  /*0ca0*/  ISETP.NE.AND P4, PT, R10, RZ, PT ;  /* 0x000000ff0a00720c */ /* 0x000fe20003f85270 */
[--C-:B------:R-:W-:Y:S01]  /*0cb0*/  @!P6 IMAD.IADD R5, R5, 0x1, -R12.reuse ;  /* 0x000000010505e824 */ /* 0x100fe200078e0a0c */
[----:B------:R-:W-:Y:S01]  /*0cc0*/  ISETP.GT.U32.AND P6, PT, R12, R4, PT ;  /* 0x000000040c00720c */ /* 0x000fe20003fc4070 */
[----:B------:R-:W-:Y:S01]  /*0cd0*/  @!P0 IMAD.IADD R2, R2, 0x1, -R13 ;  /* 0x0000000102028824 */ /* 0x000fe200078e0a0d */
[C---:B------:R-:W-:Y:S01]  /*0ce0*/  ISETP.GT.U32.AND P0, PT, R12.reuse, R3, PT ;  /* 0x000000030c00720c */ /* 0x040fe20003f04070 */
[----:B------:R-:W-:Y:S01]  /*0cf0*/  @!P2 IMAD.IADD R7, R7, 0x1, -R12 ;  /* 0x000000010707a824 */ /* 0x000fe200078e0a0c */
[----:B------:R-:W-:Y:S01]  /*0d00*/  ISETP.GT.U32.AND P2, PT, R12, R5, PT ;  /* 0x000000050c00720c */ /* 0x000fe20003f44070 */
[----:B------:R-:W-:-:S02]  /*0d10*/  IMAD.SHL.U32 R8, R18, 0x4, RZ ;  /* 0x0000000412087824 */ /* 0x000fc400078e00ff */
[----:B------:R-:W-:Y:S01]  /*0d20*/  IMAD.MOV.U32 R20, RZ, RZ, R2 ;  /* 0x000000ffff147224 */ /* 0x000fe200078e0002 */
[----:B------:R-:W-:Y:S01]  /*0d30*/  ISETP.GT.U32.AND P3, PT, R12, R7, PT ;  /* 0x000000070c00720c */ /* 0x000fe20003f64070 */
[----:B------:R-:W-:Y:S01]  /*0d40*/  IMAD R13, R38, R30, RZ ;  /* 0x0000001e260d7224 */ /* 0x000fe200078e02ff */
[----:B------:R-:W-:Y:S01]  /*0d50*/  LOP3.LUT R8, R8, 0x10, RZ, 0xc0, !PT ;  /* 0x0000001008087812 */ /* 0x000fe200078ec0ff */
[----:B------:R-:W-:Y:S01]  /*0d60*/  @!P5 IMAD.MOV R20, RZ, RZ, -R20 ;  /* 0x000000ffff14d224 */ /* 0x000fe200078e0a14 */
[----:B------:R-:W-:Y:S01]  /*0d70*/  ISETP.GE.AND P5, PT, R6, RZ, PT ;  /* 0x000000ff0600720c */ /* 0x000fe20003fa6270 */
[--C-:B------:R-:W-:Y:S01]  /*0d80*/  @!P6 IMAD.IADD R4, R4, 0x1, -R12.reuse ;  /* 0x000000010404e824 */ /* 0x100fe200078e0a0c */
[----:B------:R-:W-:Y:S01]  /*0d90*/  ISETP.GE.AND P6, PT, R21, RZ, PT ;  /* 0x000000ff1500720c */ /* 0x000fe20003fc6270 */
[--C-:B------:R-:W-:Y:S01]  /*0da0*/  @!P0 IMAD.IADD R3, R3, 0x1, -R12.reuse ;  /* 0x0000000103038824 */ /* 0x100fe200078e0a0c */
[----:B------:R-:W-:Y:S01]  /*0db0*/  ISETP.GE.AND P0, PT, R14, RZ, PT ;  /* 0x000000ff0e00720c */ /* 0x000fe20003f06270 */
[--C-:B------:R-:W-:Y:S01]  /*0dc0*/  @!P2 IMAD.IADD R5, R5, 0x1, -R12.reuse ;  /* 0x000000010505a824 */ /* 0x100fe200078e0a0c */
[----:B------:R-:W-:Y:S01]  /*0dd0*/  ISETP.GE.AND P2, PT, R16, RZ, PT ;  /* 0x000000ff1000720c */ /* 0x000fe20003f46270 */
[----:B------:R-:W-:Y:S01]  /*0de0*/  IMAD R15, R30, 0x2, R13 ;  /* 0x000000021e0f7824 */ /* 0x000fe200078e020d */
[----:B------:R-:W-:Y:S01]  /*0df0*/  R2UR UR12, R8 ;  /* 0x00000000080c72ca */ /* 0x000fe200000e0000 */
[----:B------:R-:W-:Y:S01]  /*0e00*/  @!P3 IMAD.IADD R7, R7, 0x1, -R12 ;  /* 0x000000010707b824 */ /* 0x000fe200078e0a0c */
[----:B------:R-:W-:Y:S01]  /*0e10*/  @!P4 LOP3.LUT R20, RZ, R10, RZ, 0x33, !PT ;  /* 0x0000000aff14c212 */ /* 0x000fe200078e33ff */
[----:B------:R-:W-:Y:S01]  /*0e20*/  IMAD R43, R30, 0x2, R15 ;  /* 0x000000021e2b7824 */ /* 0x000fe200078e020f */
[----:B------:R-:W-:Y:S01]  /*0e30*/  ISETP.NE.AND P3, PT, R11, RZ, PT ;  /* 0x000000ff0b00720c */ /* 0x000fe20003f65270 */
[----:B------:R-:W-:Y:S01]  /*0e40*/  @!P5 IMAD.MOV R3, RZ, RZ, -R3 ;  /* 0x000000ffff03d224 */ /* 0x000fe200078e0a03 */
[----:B------:R-:W-:Y:S01]  /*0e50*/  LOP3.LUT R2, RZ, R11, RZ, 0x33, !PT ;  /* 0x0000000bff027212 */ /* 0x000fe200078e33ff */
[----:B------:R-:W-:-:S02]  /*0e60*/  @!P6 IMAD.MOV R7, RZ, RZ, -R7 ;  /* 0x000000ffff07e224 */ /* 0x000fc400078e0a07 */
[----:B------:R-:W-:Y:S01]  /*0e70*/  @!P0 IMAD.MOV R4, RZ, RZ, -R4 ;  /* 0x000000ffff048224 */ /* 0x000fe200078e0a04 */
[----:B------:R-:W-:Y:S01]  /*0e80*/  ISETP.GT.AND P0, PT, R39, 0x1f, PT ;  /* 0x0000001f2700780c */ /* 0x000fe20003f04270 */
[----:B------:R-:W-:Y:S01]  /*0e90*/  @!P2 IMAD.MOV R5, RZ, RZ, -R5 ;  /* 0x000000ffff05a224 */ /* 0x000fe200078e0a05 */
[----:B------:R-:W-:Y:S01]  /*0ea0*/  SEL R42, R2, R3, !P3 ;  /* 0x00000003022a7207 */ /* 0x000fe20005800000 */
[----:B------:R-:W-:Y:S01]  /*0eb0*/  IMAD R20, R20, R29, RZ ;  /* 0x0000001d14147224 */ /* 0x000fe200078e02ff */
[----:B------:R-:W-:Y:S01]  /*0ec0*/  LOP3.LUT R29, R0, 0xff, RZ, 0xc0, !PT ;  /* 0x000000ff001d7812 */ /* 0x000fe200078ec0ff */
[----:B------:R-:W-:Y:S01]  /*0ed0*/  UIADD3 UR12, UPT, UPT, UR12, UR5, UR10 ;  /* 0x000000050c0c7290 */ /* 0x000fe2000fffe00a */
[----:B------:R-:W-:Y:S01]  /*0ee0*/  SEL R25, R2, R7, !P3 ;  /* 0x0000000702197207 */ /* 0x000fe20005800000 */
[----:B------:R-:W-:Y:S01]  /*0ef0*/  IMAD R45, R30, 0x2, R43 ;  /* 0x000000021e2d7824 */ /* 0x000fe200078e022b */
[C---:B------:R-:W-:Y:S02]  /*0f00*/  SEL R46, R2.reuse, R4, !P3 ;  /* 0x00000004022e7207 */ /* 0x040fe40005800000 */
[----:B------:R-:W-:-:S02]  /*0f10*/  SEL R47, R2, R5, !P3 ;  /* 0x00000005022f7207 */ /* 0x000fc40005800000 */
[----:B------:R-:W-:Y:S02]  /*0f20*/  ISETP.NE.U32.AND P2, PT, R29, RZ, PT ;  /* 0x000000ff1d00720c */ /* 0x000fe40003f45070 */
[----:B------:R-:W-:Y:S01]  /*0f30*/  ISETP.LT.AND P4, PT, R51, R28, P0 ;  /* 0x0000001c3300720c */ /* 0x000fe20000781270 */
[----:B----4-:R-:W-:-:S12]  /*0f40*/  @P1 BRA `(.L_x_5) ;  /* 0x0000000000181947 */ /* 0x010fd80003800000 */
[----:B------:R-:W-:Y:S01]  /*0f50*/  ELECT P3, URZ, PT ;  /* 0x0000000000ff782f */ /* 0x000fe20003860000 */
[----:B------:R-:W-:Y:S01]  /*0f60*/  IMAD.MOV.U32 R2, RZ, RZ, 0x1 ;  /* 0x00000001ff027424 */ /* 0x000fe200078e00ff */
[----:B------:R-:W-:Y:S01]  /*0f70*/  UMOV UR5, 0x40 ;  /* 0x0000004000057882 */ /* 0x000fe20000000000 */
[----:B------:R-:W-:Y:S01]  /*0f80*/  UVIRTCOUNT.DEALLOC.SMPOOL 0x80 ;  /* 0x000000800000784c */ /* 0x000fe20000000000 */
[----:B------:R-:W-:-:S09]  /*0f90*/  ULEA UR5, UR4, UR5, 0x18 ;  /* 0x0000000504057291 */ /* 0x000fd2000f8ec0ff */
[----:B------:R1:W-:Y:S03]  /*0fa0*/  @P3 STS.U8 [UR5], R2 ;  /* 0x00000002ff003988 */ /* 0x0003e60008000005 */
.L_x_5:
[----:B------:R-:W-:Y:S01]  /*0fb0*/  STTM.x16 tmem[UR12], RZ ;  /* 0x000000ff000079ed */ /* 0x000fe2000824000c */
[----:B------:R-:W2:Y:S02]  /*0fc0*/  FENCE.VIEW.ASYNC.T ;  /* 0x00000000000073c6 */ /* 0x000ea40000000200 */
[----:B--2---:R-:W-:Y:S01]  /*0fd0*/  VOTEU.ALL UP0, P2 ;  /* 0x0000000000ff7886 */ /* 0x004fe20001000000 */
[----:B------:R-:W-:Y:S01]  /*0fe0*/  VOTEU.ALL UP1, P2 ;  /* 0x0000000000ff7886 */ /* 0x000fe20001020000 */
[----:B------:R-:W-:Y:S01]  /*0ff0*/  IMAD R3, R30, 0x2, R45 ;  /* 0x000000021e037824 */ /* 0x000fe200078e022d */
[----:B------:R-:W-:Y:S01]  /*1000*/  ISETP.LT.AND P3, PT, R55, R28, P0 ;  /* 0x0000001c3700720c */ /* 0x000fe20000761270 */
[----:B------:R-:W-:Y:S01]  /*1010*/  IMAD.SHL.U32 R24, R20, 0x2, RZ ;  /* 0x0000000214187824 */ /* 0x000fe200078e00ff */
[----:B------:R-:W-:-:S04]  /*1020*/  @!UP0 UIADD3 UR4, UPT, UPT, -UR6, 0x100000, URZ ;  /* 0x0010000006048890 */ /* 0x000fc8000fffe1ff */
[----:B------:R-:W-:Y:S02]  /*1030*/  @!UP0 USHF.L.U32 UR5, UR4, 0xb, URZ ;  /* 0x0000000b04058899 */ /* 0x000fe400080006ff */
[----:B------:R-:W-:Y:S01]  /*1040*/  @!UP0 USHF.L.U32 UR4, UR4, 0x1, URZ ;  /* 0x0000000104048899 */ /* 0x000fe200080006ff */
[----:B------:R-:W-:Y:S01]  /*1050*/  BAR.SYNC.DEFER_BLOCKING 0x0 ;  /* 0x0000000000007b1d */ /* 0x000fe20000010000 */
[----:B------:R-:W-:Y:S01]  /*1060*/  IMAD R5, R30, 0x2, R3 ;  /* 0x000000021e057824 */ /* 0x000fe200078e0203 */
[----:B------:R-:W-:Y:S02]  /*1070*/  ISETP.LT.AND P5, PT, R53, R28, P0 ;  /* 0x0000001c3500720c */ /* 0x000fe400007a1270 */
[----:B------:R-:W-:Y:S01]  /*1080*/  IADD3 R44, P6, PT, R24, UR16, RZ ;  /* 0x00000010182c7c10 */ /* 0x000fe2000ffde0ff */
[----:B------:R-:W-:-:S03]  /*1090*/  IMAD R17, R30, 0x2, R5 ;  /* 0x000000021e117824 */ /* 0x000fc600078e0205 */
[----:B------:R-:W-:Y:S01]  /*10a0*/  LEA.HI.X.SX32 R40, R20, UR17, 0x1, P6 ;  /* 0x0000001114287c11 */ /* 0x000fe2000b0f0eff */
[----:B------:R-:W-:Y:S01]  /*10b0*/  IMAD R23, R30, 0x2, R17 ;  /* 0x000000021e177824 */ /* 0x000fe200078e0211 */
[----:B-1----:R-:W-:-:S03]  /*10c0*/  LEA R2, P6, R3, R44, 0x1 ;  /* 0x0000002c03027211 */ /* 0x002fc600078c08ff */
[C---:B------:R-:W-:Y:S01]  /*10d0*/  IMAD R7, R30.reuse, 0x2, R23 ;  /* 0x000000021e077824 */ /* 0x040fe200078e0217 */
[----:B------:R-:W-:Y:S02]  /*10e0*/  LEA.HI.X.SX32 R3, R3, R40, 0x1, P6 ;  /* 0x0000002803037211 */ /* 0x000fe400030f0eff */
[----:B------:R-:W-:Y:S01]  /*10f0*/  PRMT R33, RZ, 0x7610, R33 ;  /* 0x00007610ff217816 */ /* 0x000fe20000000021 */
[----:B------:R-:W1:Y:S02]  /*1100*/  FENCE.VIEW.ASYNC.S ;  /* 0x00000000000073c6 */ /* 0x000e640000000000 */
[----:B-1----:R1:W2:Y:S02]  /*1110*/  @!UP1 SYNCS.EXCH.64 URZ, [UR13], UR4 ;  /* 0x000000040dff95b2 */ /* 0x0022a40008000100 */
[----:B--2---:R-:W-:Y:S01]  /*1120*/  BAR.SYNC.DEFER_BLOCKING 0x0 ;  /* 0x0000000000007b1d */ /* 0x004fe20000010000 */
[----:B------:R-:W-:Y:S01]  /*1130*/  IMAD R9, R30, 0x2, R7 ;  /* 0x000000021e097824 */ /* 0x000fe200078e0207 */
[----:B------:R-:W-:-:S02]  /*1140*/  LEA R4, P6, R5, R44, 0x1 ;  /* 0x0000002c05047211 */ /* 0x000fc400078c08ff */
[----:B------:R-:W-:Y:S01]  /*1150*/  LOP3.LUT R57, R38, 0x12, RZ, 0xfc, !PT ;  /* 0x0000001226397812 */ /* 0x000fe200078efcff */
[C---:B------:R-:W-:Y:S01]  /*1160*/  IMAD R19, R30.reuse, 0x2, R9 ;  /* 0x000000021e137824 */ /* 0x040fe200078e0209 */
[----:B------:R-:W-:Y:S02]  /*1170*/  LEA.HI.X.SX32 R5, R5, R40, 0x1, P6 ;  /* 0x0000002805057211 */ /* 0x000fe400030f0eff */
[----:B------:R-:W-:Y:S01]  /*1180*/  ISETP.LT.AND P6, PT, R57, R28, P0 ;  /* 0x0000001c3900720c */ /* 0x000fe200007c1270 */
[----:B------:R-:W-:Y:S01]  /*1190*/  IMAD R21, R30, 0x2, R19 ;  /* 0x000000021e157824 */ /* 0x000fe200078e0213 */
[----:B------:R-:W-:Y:S01]  /*11a0*/  PRMT R26, RZ, 0x7610, R26 ;  /* 0x00007610ff1a7816 */ /* 0x000fe2000000001a */
[----:B-1----:R-:W1:Y:S01]  /*11b0*/  LDCU UR4, c[0x0][0x3b0] ;  /* 0x00007600ff0477ac */ /* 0x002e620008000800 */
[----:B------:R-:W-:Y:S01]  /*11c0*/  LOP3.LUT R59, R38, 0x18, RZ, 0xfc, !PT ;  /* 0x00000018263b7812 */ /* 0x000fe200078efcff */
[----:B------:R2:W3:Y:S01]  /*11d0*/  @P4 LDG.E.U16 R27, desc[UR24][R2.64] ;  /* 0x00000018021b4981 */ /* 0x0004e2000c1e1500 */
[----:B------:R-:W-:-:S02]  /*11e0*/  LEA R6, P4, R7, R44, 0x1 ;  /* 0x0000002c07067211 */ /* 0x000fc400078808ff */
[----:B------:R-:W-:Y:S01]  /*11f0*/  PRMT R62, RZ, 0x7610, R62 ;  /* 0x00007610ff3e7816 */ /* 0x000fe2000000003e */
[----:B------:R4:W5:Y:S01]  /*1200*/  @P5 LDG.E.U16 R26, desc[UR24][R4.64] ;  /* 0x00000018041a5981 */ /* 0x000962000c1e1500 */
[----:B------:R-:W-:-:S05]  /*1210*/  LEA.HI.X.SX32 R7, R7, R40, 0x1, P4 ;  /* 0x0000002807077211 */ /* 0x000fca00020f0eff */
[----:B------:R0:W5:Y:S01]  /*1220*/  @P3 LDG.E.U16 R33, desc[UR24][R6.64] ;  /* 0x0000001806213981 */ /* 0x000162000c1e1500 */
[----:B------:R-:W-:Y:S01]  /*1230*/  LEA R8, P3, R9, R44, 0x1 ;  /* 0x0000002c09087211 */ /* 0x000fe200078608ff */
[----:B--2---:R-:W-:-:S03]  /*1240*/  IMAD R3, R30, 0x2, R21 ;  /* 0x000000021e037824 */ /* 0x004fc600078e0215 */
[----:B------:R-:W-:Y:S02]  /*1250*/  LEA.HI.X.SX32 R9, R9, R40, 0x1, P3 ;  /* 0x0000002809097211 */ /* 0x000fe400018f0eff */
[----:B------:R-:W-:Y:S01]  /*1260*/  ISETP.LT.AND P3, PT, R59, R28, P0 ;  /* 0x0000001c3b00720c */ /* 0x000fe20000761270 */
[----:B----4-:R-:W-:Y:S01]  /*1270*/  IMAD R5, R30, 0x2, R3 ;  /* 0x000000021e057824 */ /* 0x010fe200078e0203 */
[----:B------:R-:W-:Y:S01]  /*1280*/  LOP3.LUT R61, R38, 0x1a, RZ, 0xfc, !PT ;  /* 0x0000001a263d7812 */ /* 0x000fe200078efcff */
[----:B------:R2:W4:Y:S01]  /*1290*/  @P6 LDG.E.U16 R62, desc[UR24][R8.64] ;  /* 0x00000018083e6981 */ /* 0x000522000c1e1500 */
[----:B0-----:R-:W-:Y:S02]  /*12a0*/  LEA R6, P5, R3, R44, 0x1 ;  /* 0x0000002c03067211 */ /* 0x001fe400078a08ff */
[----:B------:R-:W-:Y:S02]  /*12b0*/  PRMT R37, RZ, 0x7610, R37 ;  /* 0x00007610ff257816 */ /* 0x000fe40000000025 */
[----:B------:R-:W-:-:S02]  /*12c0*/  ISETP.LT.AND P4, PT, R61, R28, P0 ;  /* 0x0000001c3d00720c */ /* 0x000fc40000781270 */
[C---:B------:R-:W-:Y:S02]  /*12d0*/  LOP3.LUT R63, R38.reuse, 0xc, RZ, 0xfc, !PT ;  /* 0x0000000c263f7812 */ /* 0x040fe400078efcff */
[----:B------:R-:W-:Y:S02]  /*12e0*/  LEA R10, P6, R5, R44, 0x1 ;  /* 0x0000002c050a7211 */ /* 0x000fe400078c08ff */
[----:B------:R-:W-:Y:S02]  /*12f0*/  LEA.HI.X.SX32 R7, R3, R40, 0x1, P5 ;  /* 0x0000002803077211 */ /* 0x000fe400028f0eff */
[----:B------:R-:W-:Y:S02]  /*1300*/  LOP3.LUT R65, R38, 0x14, RZ, 0xfc, !PT ;  /* 0x0000001426417812 */ /* 0x000fe400078efcff */
[----:B------:R-:W-:Y:S01]  /*1310*/  ISETP.LT.AND P5, PT, R63, R28, P0 ;  /* 0x0000001c3f00720c */ /* 0x000fe200007a1270 */
[----:B------:R0:W4:Y:S01]  /*1320*/  @P3 LDG.E.U16 R37, desc[UR24][R6.64] ;  /* 0x0000001806253981 */ /* 0x000122000c1e1500 */
[----:B------:R-:W-:-:S02]  /*1330*/  LEA.HI.X.SX32 R11, R5, R40, 0x1, P6 ;  /* 0x00000028050b7211 */ /* 0x000fc400030f0eff */
[----:B------:R-:W-:Y:S02]  /*1340*/  LEA R2, P6, R17, R44, 0x1 ;  /* 0x0000002c11027211 */ /* 0x000fe400078c08ff */
[----:B------:R-:W-:Y:S02]  /*1350*/  ISETP.LT.AND P3, PT, R65, R28, P0 ;  /* 0x0000001c4100720c */ /* 0x000fe40000761270 */
[----:B------:R-:W-:Y:S02]  /*1360*/  PRMT R52, RZ, 0x7610, R52 ;  /* 0x00007610ff347816 */ /* 0x000fe40000000034 */
[----:B------:R-:W-:Y:S02]  /*1370*/  LEA.HI.X.SX32 R3, R17, R40, 0x1, P6 ;  /* 0x0000002811037211 */ /* 0x000fe400030f0eff */
[----:B------:R-:W-:Y:S02]  /*1380*/  LOP3.LUT R67, R38, 0x1c, RZ, 0xfc, !PT ;  /* 0x0000001c26437812 */ /* 0x000fe400078efcff */
[----:B------:R-:W-:Y:S01]  /*1390*/  LEA R4, P6, R19, R44, 0x1 ;  /* 0x0000002c13047211 */ /* 0x000fe200078c08ff */
[----:B------:R-:W4:Y:S01]  /*13a0*/  @P4 LDG.E.U16 R52, desc[UR24][R10.64] ;  /* 0x000000180a344981 */ /* 0x000f22000c1e1500 */
[----:B------:R-:W-:-:S02]  /*13b0*/  LOP3.LUT R50, R0, 0x1f, RZ, 0xc0, !PT ;  /* 0x0000001f00327812 */ /* 0x000fc400078ec0ff */
[----:B------:R-:W-:Y:S01]  /*13c0*/  PRMT R54, RZ, 0x7610, R54 ;  /* 0x00007610ff367816 */ /* 0x000fe20000000036 */
[----:B--2---:R-:W-:Y:S01]  /*13d0*/  IMAD R9, R30, 0x2, R5 ;  /* 0x000000021e097824 */ /* 0x004fe200078e0205 */
[----:B------:R-:W-:Y:S01]  /*13e0*/  PRMT R56, RZ, 0x7610, R56 ;  /* 0x00007610ff387816 */ /* 0x000fe20000000038 */
[----:B------:R-:W-:Y:S01]  /*13f0*/  IMAD R8, R50, R31, RZ ;  /* 0x0000001f32087224 */ /* 0x000fe200078e02ff */
[----:B------:R-:W-:Y:S02]  /*1400*/  ISETP.LT.AND P4, PT, R67, R28, P0 ;  /* 0x0000001c4300720c */ /* 0x000fe40000781270 */
[----:B------:R-:W-:Y:S01]  /*1410*/  LEA.HI.X.SX32 R5, R19, R40, 0x1, P6 ;  /* 0x0000002813057211 */ /* 0x000fe200030f0eff */
[----:B------:R1:W2:Y:S01]  /*1420*/  @P5 LDG.E.U16 R54, desc[UR24][R2.64] ;  /* 0x0000001802365981 */ /* 0x0002a2000c1e1500 */
[----:B0-----:R-:W-:-:S03]  /*1430*/  LEA R6, P5, R9, R44, 0x1 ;  /* 0x0000002c09067211 */ /* 0x001fc600078a08ff */
[----:B------:R0:W2:Y:S01]  /*1440*/  @P3 LDG.E.U16 R56, desc[UR24][R4.64] ;  /* 0x0000001804383981 */ /* 0x0000a2000c1e1500 */
[C---:B------:R-:W-:Y:S02]  /*1450*/  LEA R32, P3, R8.reuse, UR18, 0x1 ;  /* 0x0000001208207c11 */ /* 0x040fe4000f8608ff */
[----:B------:R-:W-:Y:S02]  /*1460*/  PRMT R58, RZ, 0x7610, R58 ;  /* 0x00007610ff3a7816 */ /* 0x000fe4000000003a */
[----:B------:R-:W-:Y:S02]  /*1470*/  LEA.HI.X.SX32 R7, R9, R40, 0x1, P5 ;  /* 0x0000002809077211 */ /* 0x000fe400028f0eff */
[----:B------:R-:W-:Y:S02]  /*1480*/  LEA.HI.X.SX32 R36, R8, UR19, 0x1, P3 ;  /* 0x0000001308247c11 */ /* 0x000fe400098f0eff */
[----:B------:R-:W-:Y:S01]  /*1490*/  ISETP.LT.AND P3, PT, R38, R28, P0 ;  /* 0x0000001c2600720c */ /* 0x000fe20000761270 */
[----:B------:R0:W2:Y:S01]  /*14a0*/  @P4 LDG.E.U16 R58, desc[UR24][R6.64] ;  /* 0x00000018063a4981 */ /* 0x0000a2000c1e1500 */
[----:B------:R-:W-:-:S02]  /*14b0*/  LEA R16, P4, R13, R44, 0x1 ;  /* 0x0000002c0d107211 */ /* 0x000fc400078808ff */
[----:B------:R-:W-:Y:S01]  /*14c0*/  LEA R14, P5, R15, R44, 0x1 ;  /* 0x0000002c0f0e7211 */ /* 0x000fe200078a08ff */
[----:B------:R-:W-:Y:S01]  /*14d0*/  IMAD R9, R30, 0x2, R9 ;  /* 0x000000021e097824 */ /* 0x000fe200078e0209 */
[----:B------:R-:W-:Y:S02]  /*14e0*/  PRMT R41, RZ, 0x7610, R41 ;  /* 0x00007610ff297816 */ /* 0x000fe40000000029 */
[----:B------:R-:W-:Y:S02]  /*14f0*/  LEA.HI.X.SX32 R17, R13, R40, 0x1, P4 ;  /* 0x000000280d117211 */ /* 0x000fe400020f0eff */
[----:B------:R-:W-:Y:S02]  /*1500*/  LEA R22, P6, R23, R44, 0x1 ;  /* 0x0000002c17167211 */ /* 0x000fe400078c08ff */
[----:B------:R-:W-:Y:S02]  /*1510*/  LEA.HI.X.SX32 R15, R15, R40, 0x1, P5 ;  /* 0x000000280f0f7211 */ /* 0x000fe400028f0eff */
[----:B------:R-:W-:-:S02]  /*1520*/  LOP3.LUT R69, R38, 0xe, RZ, 0xfc, !PT ;  /* 0x0000000e26457812 */ /* 0x000fc400078efcff */
[----:B------:R-:W-:Y:S01]  /*1530*/  LOP3.LUT R71, R38, 0x16, RZ, 0xfc, !PT ;  /* 0x0000001626477812 */ /* 0x000fe200078efcff */
[----:B-1----:R-:W-:Y:S01]  /*1540*/  IMAD R2, R42, UR4, RZ ;  /* 0x000000042a027c24 */ /* 0x002fe2000f8e02ff */
[-C--:B------:R-:W-:Y:S01]  /*1550*/  LEA R12, P4, R43, R44.reuse, 0x1 ;  /* 0x0000002c2b0c7211 */ /* 0x080fe200078808ff */
[----:B------:R-:W2:Y:S01]  /*1560*/  @P3 LDG.E.U16 R41, desc[UR24][R16.64] ;  /* 0x0000001810293981 */ /* 0x000ea2000c1e1500 */
[----:B------:R-:W-:Y:S02]  /*1570*/  LEA R10, P5, R45, R44, 0x1 ;  /* 0x0000002c2d0a7211 */ /* 0x000fe400078a08ff */
[-C--:B------:R-:W-:Y:S02]  /*1580*/  LEA.HI.X.SX32 R23, R23, R40.reuse, 0x1, P6 ;  /* 0x0000002817177211 */ /* 0x080fe400030f0eff */
[----:B------:R-:W-:Y:S01]  /*1590*/  LEA.HI.X.SX32 R13, R43, R40, 0x1, P4 ;  /* 0x000000282b0d7211 */ /* 0x000fe200020f0eff */
[----:B------:R-:W-:Y:S01]  /*15a0*/  IMAD R3, R46, UR4, RZ ;  /* 0x000000042e037c24 */ /* 0x000fe2000f8e02ff */
[----:B------:R-:W-:-:S02]  /*15b0*/  LEA R42, P6, R9, R44, 0x1 ;  /* 0x0000002c092a7211 */ /* 0x000fc400078c08ff */
[----:B------:R-:W-:Y:S02]  /*15c0*/  LEA.HI.X.SX32 R11, R45, R40, 0x1, P5 ;  /* 0x000000282d0b7211 */ /* 0x000fe400028f0eff */
[----:B------:R-:W-:Y:S02]  /*15d0*/  ISETP.LT.AND P4, PT, R69, R28, P0 ;  /* 0x0000001c4500720c */ /* 0x000fe40000781270 */
[----:B------:R-:W-:Y:S02]  /*15e0*/  LEA R44, P5, R21, R44, 0x1 ;  /* 0x0000002c152c7211 */ /* 0x000fe400078a08ff */
[----:B------:R-:W-:Y:S01]  /*15f0*/  ISETP.LT.AND P3, PT, R71, R28, P0 ;  /* 0x0000001c4700720c */ /* 0x000fe20000761270 */
[----:B------:R-:W-:Y:S01]  /*1600*/  IMAD R25, R25, UR4, RZ ;  /* 0x0000000419197c24 */ /* 0x000fe2000f8e02ff */
[-C--:B------:R-:W-:Y:S01]  /*1610*/  LEA.HI.X.SX32 R43, R9, R40.reuse, 0x1, P6 ;  /* 0x00000028092b7211 */ /* 0x080fe200030f0eff */
[----:B0-----:R-:W-:Y:S01]  /*1620*/  IMAD R5, R47, UR4, RZ ;  /* 0x000000042f057c24 */ /* 0x001fe2000f8e02ff */
[----:B------:R-:W-:-:S02]  /*1630*/  LEA.HI.X.SX32 R45, R21, R40, 0x1, P5 ;  /* 0x00000028152d7211 */ /* 0x000fc400028f0eff */
[CC--:B------:R-:W-:Y:S02]  /*1640*/  LEA R8, P6, R2.reuse, R32.reuse, 0x1 ;  /* 0x0000002002087211 */ /* 0x0c0fe400078c08ff */
[C---:B------:R-:W-:Y:S02]  /*1650*/  LEA R6, P5, R3.reuse, R32, 0x1 ;  /* 0x0000002003067211 */ /* 0x040fe400078a08ff */
[----:B------:R-:W-:Y:S02]  /*1660*/  PRMT R85, RZ, 0x7610, R85 ;  /* 0x00007610ff557816 */ /* 0x000fe40000000055 */
[----:B------:R-:W-:Y:S02]  /*1670*/  PRMT R87, RZ, 0x7610, R87 ;  /* 0x00007610ff577816 */ /* 0x000fe40000000057 */
[-C--:B------:R-:W-:Y:S02]  /*1680*/  LEA.HI.X.SX32 R9, R2, R36.reuse, 0x1, P6 ;  /* 0x0000002402097211 */ /* 0x080fe400030f0eff */
[----:B------:R-:W-:Y:S01]  /*1690*/  LEA.HI.X.SX32 R7, R3, R36, 0x1, P5 ;  /* 0x0000002403077211 */ /* 0x000fe200028f0eff */
[----:B------:R0:W2:Y:S01]  /*16a0*/  @P4 LDG.E.U16 R85, desc[UR24][R22.64] ;  /* 0x0000001816554981 */ /* 0x0000a2000c1e1500 */
[----:B------:R-:W-:-:S02]  /*16b0*/  LOP3.LUT R75, R38, 0x2, RZ, 0xfc, !PT ;  /* 0x00000002264b7812 */ /* 0x000fc400078efcff */
[-C--:B------:R-:W-:Y:S01]  /*16c0*/  LEA R4, P6, R5, R32.reuse, 0x1 ;  /* 0x0000002005047211 */ /* 0x080fe200078c08ff */
[----:B------:R-:W2:Y:S01]  /*16d0*/  @P3 LDG.E.U16 R87, desc[UR24][R44.64] ;  /* 0x000000182c573981 */ /* 0x000ea2000c1e1500 */
[----:B------:R-:W-:Y:S02]  /*16e0*/  LEA R2, P5, R25, R32, 0x1 ;  /* 0x0000002019027211 */ /* 0x000fe400078a08ff */
[C---:B------:R-:W-:Y:S02]  /*16f0*/  LOP3.LUT R77, R38.reuse, 0x4, RZ, 0xfc, !PT ;  /* 0x00000004264d7812 */ /* 0x040fe400078efcff */
[C---:B------:R-:W-:Y:S02]  /*1700*/  LOP3.LUT R73, R38.reuse, 0x1e, RZ, 0xfc, !PT ;  /* 0x0000001e26497812 */ /* 0x040fe400078efcff */
[----:B------:R-:W-:Y:S02]  /*1710*/  LOP3.LUT R79, R38, 0x6, RZ, 0xfc, !PT ;  /* 0x00000006264f7812 */ /* 0x000fe400078efcff */
[----:B------:R-:W-:-:S02]  /*1720*/  ISETP.LT.AND P4, PT, R75, R28, P0 ;  /* 0x0000001c4b00720c */ /* 0x000fc40000781270 */
[-C--:B------:R-:W-:Y:S02]  /*1730*/  LEA.HI.X.SX32 R5, R5, R36.reuse, 0x1, P6 ;  /* 0x0000002405057211 */ /* 0x080fe400030f0eff */
[----:B------:R-:W-:Y:S02]  /*1740*/  LEA.HI.X.SX32 R3, R25, R36, 0x1, P5 ;  /* 0x0000002419037211 */ /* 0x000fe400028f0eff */
[-C--:B------:R-:W-:Y:S02]  /*1750*/  ISETP.LT.AND P3, PT, R77, R28.reuse, P0 ;  /* 0x0000001c4d00720c */ /* 0x080fe40000761270 */
[-C--:B------:R-:W-:Y:S02]  /*1760*/  ISETP.LT.AND P6, PT, R73, R28.reuse, P0 ;  /* 0x0000001c4900720c */ /* 0x080fe400007c1270 */
[-C--:B------:R-:W-:Y:S02]  /*1770*/  ISETP.LT.AND P5, PT, R79, R28.reuse, P0 ;  /* 0x0000001c4f00720c */ /* 0x080fe400007a1270 */
[----:B------:R-:W-:-:S02]  /*1780*/  ISETP.LT.AND P0, PT, R50, R28, P0 ;  /* 0x0000001c3200720c */ /* 0x000fc40000701270 */
[----:B------:R-:W-:Y:S02]  /*1790*/  PRMT R68, RZ, 0x7610, R68 ;  /* 0x00007610ff447816 */ /* 0x000fe40000000044 */
[----:B------:R-:W-:Y:S02]  /*17a0*/  PRMT R66, RZ, 0x7610, R66 ;  /* 0x00007610ff427816 */ /* 0x000fe40000000042 */
[----:B------:R-:W-:Y:S02]  /*17b0*/  PRMT R89, RZ, 0x7610, R89 ;  /* 0x00007610ff597816 */ /* 0x000fe40000000059 */
[----:B------:R-:W-:Y:S01]  /*17c0*/  PRMT R99, RZ, 0x7610, R99 ;  /* 0x00007610ff637816 */ /* 0x000fe20000000063 */
[----:B------:R-:W2:Y:S01]  /*17d0*/  @P4 LDG.E.U16 R68, desc[UR24][R14.64] ;  /* 0x000000180e444981 */ /* 0x000ea2000c1e1500 */
[----:B------:R-:W-:Y:S02]  /*17e0*/  PRMT R97, RZ, 0x7610, R97 ;  /* 0x00007610ff617816 */ /* 0x000fe40000000061 */
[----:B------:R-:W-:Y:S01]  /*17f0*/  PRMT R91, RZ, 0x7610, R91 ;  /* 0x00007610ff5b7816 */ /* 0x000fe2000000005b */
[----:B------:R-:W2:Y:S01]  /*1800*/  @P3 LDG.E.U16 R66, desc[UR24][R12.64] ;  /* 0x000000180c423981 */ /* 0x000ea2000c1e1500 */
[----:B------:R-:W-:-:S02]  /*1810*/  PRMT R95, RZ, 0x7610, R95 ;  /* 0x00007610ff5f7816 */ /* 0x000fc4000000005f */
[----:B------:R-:W-:Y:S01]  /*1820*/  PRMT R93, RZ, 0x7610, R93 ;  /* 0x00007610ff5d7816 */ /* 0x000fe2000000005d */
[----:B------:R1:W2:Y:S04]  /*1830*/  @P6 LDG.E.U16 R89, desc[UR24][R42.64] ;  /* 0x000000182a596981 */ /* 0x0002a8000c1e1500 */
[----:B------:R-:W2:Y:S04]  /*1840*/  @P5 LDG.E.U16 R99, desc[UR24][R10.64] ;  /* 0x000000180a635981 */ /* 0x000ea8000c1e1500 */
[----:B------:R-:W2:Y:S04]  /*1850*/  @P0 LDG.E.U16 R97, desc[UR24][R8.64] ;  /* 0x0000001808610981 */ /* 0x000ea8000c1e1500 */
[----:B------:R-:W2:Y:S04]  /*1860*/  @P0 LDG.E.U16 R91, desc[UR24][R6.64] ;  /* 0x00000018065b0981 */ /* 0x000ea8000c1e1500 */
[----:B------:R-:W2:Y:S04]  /*1870*/  @P0 LDG.E.U16 R95, desc[UR24][R4.64] ;  /* 0x00000018045f0981 */ /* 0x000ea8000c1e1500 */
[----:B------:R-:W2:Y:S01]  /*1880*/  @P0 LDG.E.U16 R93, desc[UR24][R2.64] ;  /* 0x00000018025d0981 */ /* 0x000ea2000c1e1500 */
[----:B0-----:R-:W-:-:S04]  /*1890*/  IMAD R23, R38, R30, RZ ;  /* 0x0000001e26177224 */ /* 0x001fc800078e02ff */
[----:B------:R-:W-:-:S04]  /*18a0*/  IMAD R23, R30, 0x2, R23 ;  /* 0x000000021e177824 */ /* 0x000fc800078e0217 */
[----:B------:R-:W-:Y:S01]  /*18b0*/  IMAD R23, R30, 0x2, R23 ;  /* 0x000000021e177824 */ /* 0x000fe200078e0217 */
[----:B------:R-:W-:-:S03]  /*18c0*/  SHF.R.S32.HI R22, RZ, 0x7, R0 ;  /* 0x00000007ff167819 */ /* 0x000fc60000011400 */
[----:B------:R-:W-:Y:S01]  /*18d0*/  IMAD R25, R30, 0x2, R23 ;  /* 0x000000021e197824 */ /* 0x000fe200078e0217 */
[----:B------:R-:W-:-:S03]  /*18e0*/  SGXT R22, R22, 0x1 ;  /* 0x000000011616781a */ /* 0x000fc60000000200 */
[----:B------:R-:W-:Y:S01]  /*18f0*/  IMAD R25, R30, 0x2, R25 ;  /* 0x000000021e197824 */ /* 0x000fe200078e0219 */
[----:B------:R-:W-:Y:S01]  /*1900*/  LOP3.LUT R22, R22, 0x90, RZ, 0xc0, !PT ;  /* 0x0000009016167812 */ /* 0x000fe200078ec0ff */
[----:B------:R-:W-:Y:S02]  /*1910*/  IMAD.SHL.U32 R23, R0, 0x2, RZ ;  /* 0x0000000200177824 */ /* 0x000fe400078e00ff */
[----:B------:R-:W-:Y:S01]  /*1920*/  IMAD R47, R30, 0x2, R25 ;  /* 0x000000021e2f7824 */ /* 0x000fe200078e0219 */
[----:B-1----:R-:W-:Y:S01]  /*1930*/  SHF.R.S32.HI R43, RZ, 0x1f, R20 ;  /* 0x0000001fff2b7819 */ /* 0x002fe20000011414 */
[----:B------:R-:W-:Y:S02]  /*1940*/  IMAD.SHL.U32 R60, R0, 0x40, RZ ;  /* 0x00000040003c7824 */ /* 0x000fe400078e00ff */
[----:B------:R-:W-:Y:S01]  /*1950*/  IMAD R45, R30, 0x2, R47 ;  /* 0x000000021e2d7824 */ /* 0x000fe200078e022f */
[----:B------:R-:W-:Y:S02]  /*1960*/  LOP3.LUT R23, R22, 0x7e, R23, 0x78, !PT ;  /* 0x0000007e16177812 */ /* 0x000fe400078e7817 */
[----:B------:R-:W-:Y:S01]  /*1970*/  SHF.L.U64.HI R64, R20, 0x1, R43 ;  /* 0x0000000114407819 */ /* 0x000fe2000001022b */
[----:B------:R-:W-:Y:S01]  /*1980*/  IMAD R43, R30, 0x2, R45 ;  /* 0x000000021e2b7824 */ /* 0x000fe200078e022d */
[----:B------:R-:W-:-:S02]  /*1990*/  LOP3.LUT R60, R23, 0x1000, R60, 0xf8, !PT ;  /* 0x00001000173c7812 */ /* 0x000fc400078ef83c */
[----:B------:R-:W-:Y:S01]  /*19a0*/  ISETP.NE.U32.AND P0, PT, R18, RZ, PT ;  /* 0x000000ff1200720c */ /* 0x000fe20003f05070 */
[----:B------:R-:W-:Y:S01]  /*19b0*/  IMAD R23, R30, 0x2, R43 ;  /* 0x000000021e177824 */ /* 0x000fe200078e022b */
[----:B------:R-:W-:Y:S02]  /*19c0*/  SHF.R.S32.HI R49, RZ, 0x1f, R25 ;  /* 0x0000001fff317819 */ /* 0x000fe40000011419 */
[----:B------:R-:W-:Y:S02]  /*19d0*/  SHF.R.S32.HI R18, RZ, 0x1f, R47 ;  /* 0x0000001fff127819 */ /* 0x000fe4000001142f */
[-C--:B------:R-:W-:Y:S02]  /*19e0*/  LEA R48, P3, R25, R24.reuse, 0x1 ;  /* 0x0000001819307211 */ /* 0x080fe400078608ff */
[----:B------:R-:W-:Y:S02]  /*19f0*/  LEA R46, P4, R47, R24, 0x1 ;  /* 0x000000182f2e7211 */ /* 0x000fe400078808ff */
[----:B------:R-:W-:-:S02]  /*1a00*/  SHF.R.S32.HI R80, RZ, 0x1f, R23 ;  /* 0x0000001fff507819 */ /* 0x000fc40000011417 */
[----:B------:R-:W-:Y:S02]  /*1a10*/  LEA R40, P5, R23, R24, 0x1 ;  /* 0x0000001817287211 */ /* 0x000fe400078a08ff */
[-C--:B------:R-:W-:Y:S01]  /*1a20*/  LEA.HI.X R49, R25, R64.reuse, R49, 0x1, P3 ;  /* 0x0000004019317211 */ /* 0x080fe200018f0c31 */
[----:B------:R-:W-:Y:S01]  /*1a30*/  IMAD R25, R30, 0x2, R23 ;  /* 0x000000021e197824 */ /* 0x000fe200078e0217 */
[----:B------:R-:W-:Y:S02]  /*1a40*/  LEA.HI.X R47, R47, R64, R18, 0x1, P4 ;  /* 0x000000402f2f7211 */ /* 0x000fe400020f0c12 */
[----:B------:R-:W-:Y:S02]  /*1a50*/  SHF.R.S32.HI R18, RZ, 0x1f, R45 ;  /* 0x0000001fff127819 */ /* 0x000fe4000001142d */
[----:B------:R-:W-:Y:S02]  /*1a60*/  LEA R44, P3, R45, R24, 0x1 ;  /* 0x000000182d2c7211 */ /* 0x000fe400078608ff */
[----:B------:R-:W-:-:S02]  /*1a70*/  SHF.R.S32.HI R82, RZ, 0x1f, R43 ;  /* 0x0000001fff527819 */ /* 0x000fc4000001142b */
[----:B------:R-:W-:Y:S02]  /*1a80*/  LEA R42, P4, R43, R24, 0x1 ;  /* 0x000000182b2a7211 */ /* 0x000fe400078808ff */
[----:B------:R-:W-:Y:S01]  /*1a90*/  LEA.HI.X R80, R23, R64, R80, 0x1, P5 ;  /* 0x0000004017507211 */ /* 0x000fe200028f0c50 */
[----:B------:R-:W-:Y:S01]  /*1aa0*/  IMAD R20, R61, R30, RZ ;  /* 0x0000001e3d147224 */ /* 0x000fe200078e02ff */
[----:B------:R-:W-:Y:S02]  /*1ab0*/  SHF.R.S32.HI R72, RZ, 0x1f, R21 ;  /* 0x0000001fff487819 */ /* 0x000fe40000011415 */
[----:B------:R-:W-:Y:S02]  /*1ac0*/  LEA R70, P5, R21, R24, 0x1 ;  /* 0x0000001815467211 */ /* 0x000fe400078a08ff */
[----:B------:R-:W-:Y:S01]  /*1ad0*/  LEA.HI.X R45, R45, R64, R18, 0x1, P3 ;  /* 0x000000402d2d7211 */ /* 0x000fe200018f0c12 */
[----:B------:R-:W-:Y:S01]  /*1ae0*/  IMAD R18, R59, R30, RZ ;  /* 0x0000001e3b127224 */ /* 0x000fe200078e02ff */
[----:B------:R-:W-:-:S02]  /*1af0*/  SHF.R.S32.HI R78, RZ, 0x1f, R25 ;  /* 0x0000001fff4e7819 */ /* 0x000fc40000011419 */
[----:B------:R-:W-:Y:S02]  /*1b00*/  LEA R36, P3, R25, R24, 0x1 ;  /* 0x0000001819247211 */ /* 0x000fe400078608ff */
[----:B------:R-:W-:Y:S02]  /*1b10*/  LEA.HI.X R82, R43, R64, R82, 0x1, P4 ;  /* 0x000000402b527211 */ /* 0x000fe400020f0c52 */
[----:B------:R-:W-:Y:S02]  /*1b20*/  SHF.R.S32.HI R76, RZ, 0x1f, R19 ;  /* 0x0000001fff4c7819 */ /* 0x000fe40000011413 */
[----:B------:R-:W-:Y:S02]  /*1b30*/  LEA R74, P4, R19, R24, 0x1 ;  /* 0x00000018134a7211 */ /* 0x000fe400078808ff */
[-C--:B------:R-:W-:Y:S01]  /*1b40*/  LEA.HI.X R72, R21, R64.reuse, R72, 0x1, P5 ;  /* 0x0000004015487211 */ /* 0x080fe200028f0c48 */
[----:B------:R-:W-:Y:S01]  /*1b50*/  IMAD.SHL.U32 R21, R20, 0x2, RZ ;  /* 0x0000000214157824 */ /* 0x000fe200078e00ff */
[-C--:B------:R-:W-:Y:S01]  /*1b60*/  LEA.HI.X R78, R25, R64.reuse, R78, 0x1, P3 ;  /* 0x00000040194e7211 */ /* 0x080fe200018f0c4e */
[----:B------:R-:W-:Y:S01]  /*1b70*/  IMAD.SHL.U32 R23, R18, 0x2, RZ ;  /* 0x0000000212177824 */ /* 0x000fe200078e00ff */
[----:B------:R-:W-:Y:S01]  /*1b80*/  LEA.HI.X R76, R19, R64, R76, 0x1, P4 ;  /* 0x00000040134c7211 */ /* 0x000fe200020f0c4c */
[----:B------:R-:W-:-:S02]  /*1b90*/  IMAD R25, R67, R30, RZ ;  /* 0x0000001e43197224 */ /* 0x000fc400078e02ff */
[----:B------:R-:W-:Y:S01]  /*1ba0*/  IMAD.HI R19, R20, 0x2, RZ ;  /* 0x0000000214137827 */ /* 0x000fe200078e02ff */
[----:B------:R-:W-:-:S03]  /*1bb0*/  IADD3 R20, P3, P4, R21, UR16, R24 ;  /* 0x0000001015147c10 */ /* 0x000fc6000fc7e018 */
[----:B------:R-:W-:Y:S01]  /*1bc0*/  IMAD R32, R73, R30, RZ ;  /* 0x0000001e49207224 */ /* 0x000fe200078e02ff */
[----:B------:R-:W-:Y:S01]  /*1bd0*/  IADD3 R22, P5, P6, R23, UR16, R24 ;  /* 0x0000001017167c10 */ /* 0x000fe2000febe018 */
[----:B------:R-:W-:Y:S01]  /*1be0*/  IMAD.HI R18, R18, 0x2, RZ ;  /* 0x0000000212127827 */ /* 0x000fe200078e02ff */
[----:B------:R-:W-:-:S04]  /*1bf0*/  @!UP0 UIADD3 UR4, UPT, UPT, -UR6, 0x100000, URZ ;  /* 0x0010000006048890 */ /* 0x000fc8000fffe1ff */
[----:B------:R-:W-:Y:S02]  /*1c00*/  @!UP0 USHF.L.U32 UR5, UR4, 0xb, URZ ;  /* 0x0000000b04058899 */ /* 0x000fe400080006ff */
[----:B------:R-:W-:Y:S01]  /*1c10*/  @!UP0 USHF.L.U32 UR4, UR4, 0x1, URZ ;  /* 0x0000000104048899 */ /* 0x000fe200080006ff */
[C---:B------:R-:W-:Y:S02]  /*1c20*/  IMAD.SHL.U32 R21, R25.reuse, 0x2, RZ ;  /* 0x0000000219157824 */ /* 0x040fe400078e00ff */
[----:B------:R-:W-:Y:S01]  /*1c30*/  IMAD.SHL.U32 R43, R32, 0x2, RZ ;  /* 0x00000002202b7824 */ /* 0x000fe200078e00ff */
[----:B------:R-:W-:Y:S01]  /*1c40*/  IADD3.X R23, PT, PT, R18, UR17, R64, P5, P6 ;  /* 0x0000001112177c10 */ /* 0x000fe2000afec440 */
[----:B------:R-:W-:Y:S01]  /*1c50*/  IMAD.HI R25, R25, 0x2, RZ ;  /* 0x0000000219197827 */ /* 0x000fe200078e02ff */
[----:B------:R-:W-:Y:S02]  /*1c60*/  IADD3 R18, P5, P6, R21, UR16, R24 ;  /* 0x0000001015127c10 */ /* 0x000fe4000febe018 */
[----:B------:R-:W-:Y:S01]  /*1c70*/  IADD3.X R21, PT, PT, R19, UR17, R64, P3, P4 ;  /* 0x0000001113157c10 */ /* 0x000fe20009fe8440 */
[----:B------:R-:W-:Y:S01]  /*1c80*/  IMAD.HI R32, R32, 0x2, RZ ;  /* 0x0000000220207827 */ /* 0x000fe200078e02ff */
[----:B------:R-:W-:Y:S01]  /*1c90*/  IADD3 R24, P3, P4, R43, UR16, R24 ;  /* 0x000000102b187c10 */ /* 0x000fe2000fc7e018 */
[----:B------:R-:W-:Y:S01]  /*1ca0*/  VOTEU.ALL UP0, P2 ;  /* 0x0000000000ff7886 */ /* 0x000fe20001000000 */
[----:B------:R-:W-:-:S02]  /*1cb0*/  IADD3.X R19, PT, PT, R25, UR17, R64, P5, P6 ;  /* 0x0000001119137c10 */ /* 0x000fc4000afec440 */
[----:B------:R-:W-:Y:S02]  /*1cc0*/  LOP3.LUT R81, R60, 0x20, RZ, 0x3c, !PT ;  /* 0x000000203c517812 */ /* 0x000fe400078e3cff */
[----:B------:R-:W-:Y:S01]  /*1cd0*/  IADD3.X R25, PT, PT, R32, UR17, R64, P3, P4 ;  /* 0x0000001120197c10 */ /* 0x000fe20009fe8440 */
[----:B------:R-:W-:Y:S01]  /*1ce0*/  IMAD.SHL.U32 R64, R29, 0x2, RZ ;  /* 0x000000021d407824 */ /* 0x000fe200078e00ff */
[----:B------:R0:W1:Y:S01]  /*1cf0*/  @!UP0 SYNCS.EXCH.64 URZ, [UR11+0x5008], UR4 ;  /* 0x005008040bff85b2 */ /* 0x0000620008000100 */
[----:B------:R-:W-:Y:S02]  /*1d00*/  SHF.R.U32.HI R43, RZ, 0x2, R0 ;  /* 0x00000002ff2b7819 */ /* 0x000fe40000011600 */
[----:B------:R-:W-:Y:S01]  /*1d10*/  LOP3.LUT R83, R60, 0x40, RZ, 0x3c, !PT ;  /* 0x000000403c537812 */ /* 0x000fe200078e3cff */
[----:B---3--:R-:W-:Y:S01]  /*1d20*/  STS.U16 [R60+UR11+0x400], R27 ;  /* 0x0004001b3c007988 */ /* 0x008fe2000800040b */
[----:B------:R-:W-:Y:S02]  /*1d30*/  LOP3.LUT R64, R64, 0x30, R43, 0x78, !PT ;  /* 0x0000003040407812 */ /* 0x000fe400078e782b */
[----:B------:R-:W-:Y:S01]  /*1d40*/  IADD3 R46, P5, PT, R46, UR16, RZ ;  /* 0x000000102e2e7c10 */ /* 0x000fe2000ffbe0ff */
[----:B-----5:R-:W-:Y:S03]  /*1d50*/  STS.U16 [R60+UR11+0x800], R33 ;  /* 0x000800213c007988 */ /* 0x020fe6000800040b */
[----:B------:R-:W-:-:S02]  /*1d60*/  IADD3.X R47, PT, PT, R47, UR17, RZ, P5, !PT ;  /* 0x000000112f2f7c10 */ /* 0x000fc4000affe4ff */
[----:B------:R-:W-:Y:S02]  /*1d70*/  IADD3 R40, P5, PT, R40, UR16, RZ ;  /* 0x0000001028287c10 */ /* 0x000fe4000ffbe0ff */
[----:B------:R-:W-:-:S04]  /*1d80*/  IADD3 R44, P3, PT, R44, UR16, RZ ;  /* 0x000000102c2c7c10 */ /* 0x000fc8000ff7e0ff */
[----:B------:R-:W-:Y:S01]  /*1d90*/  IADD3.X R45, PT, PT, R45, UR17, RZ, P3, !PT ;  /* 0x000000112d2d7c10 */ /* 0x000fe20009ffe4ff */
[----:B----4-:R3:W-:Y:S01]  /*1da0*/  STS.U16 [R60+UR11+0xc00], R37 ;  /* 0x000c00253c007988 */ /* 0x0107e2000800040b */
[----:B------:R-:W-:Y:S02]  /*1db0*/  IADD3 R36, P3, PT, R36, UR16, RZ ;  /* 0x0000001024247c10 */ /* 0x000fe4000ff7e0ff */
[----:B------:R-:W-:-:S04]  /*1dc0*/  IADD3 R48, P4, PT, R48, UR16, RZ ;  /* 0x0000001030307c10 */ /* 0x000fc8000ff9e0ff */
[----:B------:R-:W-:Y:S02]  /*1dd0*/  IADD3.X R49, PT, PT, R49, UR17, RZ, P4, !PT ;  /* 0x0000001131317c10 */ /* 0x000fe4000a7fe4ff */
[----:B---3--:R-:W-:Y:S02]  /*1de0*/  IADD3.X R37, PT, PT, R78, UR17, RZ, P3, !PT ;  /* 0x000000114e257c10 */ /* 0x008fe40009ffe4ff */
[----:B------:R-:W-:Y:S02]  /*1df0*/  ISETP.LT.OR P3, PT, R39, 0x20, P0 ;  /* 0x000000202700780c */ /* 0x000fe40000761670 */
[----:B------:R-:W-:-:S04]  /*1e00*/  IADD3 R42, P4, PT, R42, UR16, RZ ;  /* 0x000000102a2a7c10 */ /* 0x000fc8000ff9e0ff */
[----:B------:R-:W-:Y:S02]  /*1e10*/  IADD3.X R43, PT, PT, R82, UR17, RZ, P4, !PT ;  /* 0x00000011522b7c10 */ /* 0x000fe4000a7fe4ff */
[----:B------:R-:W-:Y:S01]  /*1e20*/  IADD3 R32, P4, PT, R74, UR16, RZ ;  /* 0x000000104a207c10 */ /* 0x000fe2000ff9e0ff */
[----:B------:R-:W-:Y:S01]  /*1e30*/  UMOV UR6, URZ ;  /* 0x000000ff00067c82 */ /* 0x000fe20008000000 */
[----:B--2---:R-:W-:Y:S04]  /*1e40*/  STS.U16 [R60+UR11], R41 ;  /* 0x000000293c007988 */ /* 0x004fe8000800040b */
[----:B------:R2:W-:Y:S04]  /*1e50*/  STS.U16 [R81+UR11+0x900], R62 ;  /* 0x0009003e51007988 */ /* 0x0005e8000800040b */
[----:B------:R3:W-:Y:S01]  /*1e60*/  STS.U16 [R81+UR11+0x500], R26 ;  /* 0x0005001a51007988 */ /* 0x0007e2000800040b */
[----:B--2---:R-:W-:-:S03]  /*1e70*/  LOP3.LUT R62, R60, 0x60, RZ, 0x3c, !PT ;  /* 0x000000603c3e7812 */ /* 0x004fc600078e3cff */
[----:B------:R2:W-:Y:S01]  /*1e80*/  STS.U16 [R81+UR11+0xd00], R52 ;  /* 0x000d003451007988 */ /* 0x0005e2000800040b */
[----:B------:R-:W-:Y:S02]  /*1e90*/  IADD3.X R41, PT, PT, R80, UR17, RZ, P5, !PT ;  /* 0x0000001150297c10 */ /* 0x000fe4000affe4ff */
[----:B---3--:R-:W-:Y:S02]  /*1ea0*/  IADD3 R26, P5, PT, R70, UR16, RZ ;  /* 0x00000010461a7c10 */ /* 0x008fe4000ffbe0ff */
[----:B------:R-:W-:-:S04]  /*1eb0*/  SHF.R.S32.HI R70, RZ, 0x1f, R39 ;  /* 0x0000001fff467819 */ /* 0x000fc80000011427 */
[----:B------:R-:W-:-:S04]  /*1ec0*/  LEA.HI R70, R70, R39, RZ, 0x5 ;  /* 0x0000002746467211 */ /* 0x000fc800078f28ff */
[----:B--2---:R-:W-:-:S04]  /*1ed0*/  SHF.R.S32.HI R52, RZ, 0x5, R70 ;  /* 0x00000005ff347819 */ /* 0x004fc80000011446 */
[----:B------:R-:W-:Y:S02]  /*1ee0*/  VIMNMX R52, PT, PT, R52, 0x1, !PT ;  /* 0x0000000134347848 */ /* 0x000fe40007fe0100 */
[----:B------:R-:W-:-:S03]  /*1ef0*/  IADD3.X R33, PT, PT, R76, UR17, RZ, P4, !PT ;  /* 0x000000114c217c10 */ /* 0x000fc6000a7fe4ff */
[----:B------:R-:W-:Y:S01]  /*1f00*/  VIADD R52, R52, 0xffffffff ;  /* 0xffffffff34347836 */ /* 0x000fe20000000000 */
[----:B------:R-:W-:Y:S01]  /*1f10*/  IADD3.X R27, PT, PT, R72, UR17, RZ, P5, !PT ;  /* 0x00000011481b7c10 */ /* 0x000fe2000affe4ff */
[----:B------:R0:W-:Y:S04]  /*1f20*/  STS.U16 [R81+UR11+0x100], R68 ;  /* 0x0001004451007988 */ /* 0x0001e8000800040b */
        /* <DEDUP_REMOVED lines=11> */
[----:B------:R0:W-:Y:S01]  /*1fe0*/  STS.U16 [R64+UR11+0x4600], R93 ;  /* 0x0046005d40007988 */ /* 0x0001e2000800040b */
[----:B-1----:R1:W-:Y:S06]  /*1ff0*/  MEMBAR.ALL.CTA ;  /* 0x0000000000007992 */ /* 0x0023ec0000008000 */
[----:B-1----:R-:W1:Y:S01]  /*2000*/  FENCE.VIEW.ASYNC.S ;  /* 0x00000000000073c6 */ /* 0x002e620000000000 */
[----:B------:R-:W-:Y:S01]  /*2010*/  IMAD.SHL.U32 R109, R31, 0x20, RZ ;  /* 0x000000201f6d7824 */ /* 0x000fe200078e00ff */
[----:B-1----:R-:W-:Y:S01]  /*2020*/  BAR.SYNC.DEFER_BLOCKING 0x0 ;  /* 0x0000000000007b1d */ /* 0x002fe20000010000 */
[----:B------:R-:W-:Y:S01]  /*2030*/  IMAD.SHL.U32 R107, R30, 0x20, RZ ;  /* 0x000000201e6b7824 */ /* 0x000fe200078e00ff */
[----:B------:R-:W-:-:S04]  /*2040*/  ISETP.NE.U32.AND P4, PT, R52, RZ, PT ;  /* 0x000000ff3400720c */ /* 0x000fc80003f85070 */
[----:B------:R-:W-:Y:S09]  /*2050*/  @P3 BRA `(.L_x_6) ;  /* 0x0000000000683947 */ /* 0x000ff20003800000 */
[----:B0-----:R-:W-:Y:S02]  /*2060*/  UIADD3 UR4, UPT, UPT, UR11, 0x4000, URZ ;  /* 0x000040000b047890 */ /* 0x001fe4000fffe0ff */
[----:B------:R-:W-:Y:S02]  /*2070*/  USHF.R.U32.HI UR5, URZ, 0x4, UR11 ;  /* 0x00000004ff057899 */ /* 0x000fe4000801160b */
[----:B------:R-:W-:Y:S02]  /*2080*/  USHF.R.U32.HI UR8, URZ, 0x4, UR4 ;  /* 0x00000004ff087899 */ /* 0x000fe40008011604 */
[----:B------:R-:W-:Y:S02]  /*2090*/  USGXT.U32 UR4, UR5, 0xe ;  /* 0x0000000e0504789a */ /* 0x000fe40008000000 */
[----:B------:R-:W-:Y:S01]  /*20a0*/  USGXT.U32 UR8, UR8, 0xe ;  /* 0x0000000e0808789a */ /* 0x000fe20008000000 */
[----:B------:R-:W-:Y:S01]  /*20b0*/  UMOV UR14, 0x1000080 ;  /* 0x01000080000e7882 */ /* 0x000fe20000000000 */
[----:B------:R-:W-:Y:S01]  /*20c0*/  UMOV UR15, 0x40004040 ;  /* 0x40004040000f7882 */ /* 0x000fe20000000000 */
[----:B------:R-:W-:Y:S01]  /*20d0*/  UMOV UR16, 0xfffffffe ;  /* 0xfffffffe00107882 */ /* 0x000fe20000000000 */
[----:B------:R-:W-:Y:S01]  /*20e0*/  UMOV UR17, 0x7fffbfdf ;  /* 0x7fffbfdf00117882 */ /* 0x000fe20000000000 */
[----:B------:R-:W-:Y:S01]  /*20f0*/  UMOV UR5, URZ ;  /* 0x000000ff00057c82 */ /* 0x000fe20008000000 */
[----:B------:R-:W-:Y:S01]  /*2100*/  UMOV UR9, URZ ;  /* 0x000000ff00097c82 */ /* 0x000fe20008000000 */
[----:B------:R-:W-:-:S02]  /*2110*/  ULOP3.LUT UR18, UR4, 0x1000000, URZ, 0xfc, !UPT ;  /* 0x0100000004127892 */ /* 0x000fc4000f8efcff */
[----:B------:R-:W-:Y:S02]  /*2120*/  UIADD3.64 UR14, UPT, UPT, UR4, UR14, URZ ;  /* 0x0000000e040e7297 */ /* 0x000fe4000fffe0ff */
[----:B------:R-:W-:Y:S01]  /*2130*/  UIADD3.64 UR16, UPT, UPT, UR8, -UR16, URZ ;  /* 0x8000001008107297 */ /* 0x000fe2000fffe0ff */
[----:B------:R-:W-:Y:S01]  /*2140*/  UMOV UR20, 0x0 ;  /* 0x0000000000147882 */ /* 0x000fe20000000000 */
[----:B------:R-:W-:Y:S01]  /*2150*/  UMOV UR21, 0x8088490 ;  /* 0x0808849000157882 */ /* 0x000fe20000000000 */
[----:B------:R-:W-:Y:S01]  /*2160*/  UMOV UR4, UR13 ;  /* 0x0000000d00047c82 */ /* 0x000fe20008000000 */
[----:B------:R-:W-:Y:S01]  /*2170*/  UMOV UR19, 0x40004040 ;  /* 0x4000404000137882 */ /* 0x000fe20000000000 */
[----:B------:R-:W-:Y:S01]  /*2180*/  UMOV UR9, 0x80004020 ;  /* 0x8000402000097882 */ /* 0x000fe20000000000 */
[----:B------:R-:W-:Y:S01]  /*2190*/  UMOV UR22, 0x0 ;  /* 0x0000000000167882 */ /* 0x000fe20000000000 */
[----:B------:R-:W-:Y:S01]  /*21a0*/  UMOV UR23, 0x8088490 ;  /* 0x0808849000177882 */ /* 0x000fe20000000000 */
[----:B------:R-:W-:Y:S01]  /*21b0*/  UMOV UR4, UR4 ;  /* 0x0000000400047c82 */ /* 0x000fe20008000000 */
[----:B------:R1:W-:Y:S01]  /*21c0*/  UTCHMMA gdesc[UR18], gdesc[UR8], tmem[UR10], tmem[UR20], idesc[UR21], !UPT ;  /* 0x00ff1408120075ea */ /* 0x0003e2000f80000a */
[----:B------:R1:W-:Y:S01]  /*21d0*/  UTCHMMA gdesc[UR14], gdesc[UR16], tmem[UR10], tmem[UR22], idesc[UR23], UPT ;  /* 0x00ff16100e0075ea */ /* 0x0003e2000b80000a */
[----:B------:R1:W-:Y:S01]  /*21e0*/  UTCBAR [UR4], URZ ;  /* 0x000000ff040073e9 */ /* 0x0003e200080000ff */
[----:B------:R-:W-:Y:S01]  /*21f0*/  NOP ;  /* 0x0000000000007918 */ /* 0x000fe20000000000 */
.L_x_6:
[----:B------:R-:W-:Y:S05]  /*2200*/  @!P4 BRA `(.L_x_7) ;  /* 0x00000008005cc947 */ /* 0x000fea0003800000 */
[----:B01----:R-:W-:Y:S01]  /*2210*/  UIADD3 UR4, UPT, UPT, UR11, 0x2000, URZ ;  /* 0x000020000b047890 */ /* 0x003fe2000fffe0ff */
[----:B------:R-:W-:Y:S01]  /*2220*/  VIADD R28, R28, 0xffffffe0 ;  /* 0xffffffe01c1c7836 */ /* 0x000fe20000000000 */
[----:B------:R-:W-:Y:S02]  /*2230*/  UIADD3 UR5, UPT, UPT, UR11, 0x4800, URZ ;  /* 0x000048000b057890 */ /* 0x000fe4000fffe0ff */
[----:B------:R-:W-:Y:S02]  /*2240*/  USHF.R.U32.HI UR4, URZ, 0x4, UR4 ;  /* 0x00000004ff047899 */ /* 0x000fe40008011604 */
[----:B------:R-:W-:Y:S02]  /*2250*/  USHF.R.U32.HI UR5, URZ, 0x4, UR5 ;  /* 0x00000004ff057899 */ /* 0x000fe40008011605 */
[----:B------:R-:W-:Y:S02]  /*2260*/  USGXT.U32 UR4, UR4, 0xe ;  /* 0x0000000e0404789a */ /* 0x000fe40008000000 */
[----:B------:R-:W-:Y:S01]  /*2270*/  USGXT.U32 UR8, UR5, 0xe ;  /* 0x0000000e0508789a */ /* 0x000fe20008000000 */
[----:B------:R-:W-:Y:S01]  /*2280*/  UMOV UR14, 0x1000080 ;  /* 0x01000080000e7882 */ /* 0x000fe20000000000 */
[----:B------:R-:W-:Y:S01]  /*2290*/  UMOV UR15, 0x40004040 ;  /* 0x40004040000f7882 */ /* 0x000fe20000000000 */
[----:B------:R-:W-:Y:S01]  /*22a0*/  UMOV UR5, URZ ;  /* 0x000000ff00057c82 */ /* 0x000fe20008000000 */
[----:B------:R-:W-:Y:S01]  /*22b0*/  UMOV UR16, 0xfffffffe ;  /* 0xfffffffe00107882 */ /* 0x000fe20000000000 */
[----:B------:R-:W-:Y:S01]  /*22c0*/  UMOV UR17, 0x7fffbfdf ;  /* 0x7fffbfdf00117882 */ /* 0x000fe20000000000 */
[----:B------:R-:W-:Y:S01]  /*22d0*/  UMOV UR9, URZ ;  /* 0x000000ff00097c82 */ /* 0x000fe20008000000 */
[----:B------:R-:W-:-:S02]  /*22e0*/  ULOP3.LUT UR18, UR4, 0x1000000, URZ, 0xfc, !UPT ;  /* 0x0100000004127892 */ /* 0x000fc4000f8efcff */
[----:B------:R-:W-:Y:S02]  /*22f0*/  UIADD3.64 UR14, UPT, UPT, UR4, UR14, URZ ;  /* 0x0000000e040e7297 */ /* 0x000fe4000fffe0ff */
[----:B------:R-:W-:Y:S01]  /*2300*/  UIADD3.64 UR16, UPT, UPT, UR8, -UR16, URZ ;  /* 0x8000001008107297 */ /* 0x000fe2000fffe0ff */
[----:B------:R-:W-:Y:S01]  /*2310*/  UMOV UR5, 0x1 ;  /* 0x0000000100057882 */ /* 0x000fe20000000000 */
[----:B------:R-:W-:-:S10]  /*2320*/  UMOV UR4, URZ ;  /* 0x000000ff00047c82 */ /* 0x000fd40008000000 */
.L_x_10:
[----:B------:R-:W-:Y:S01]  /*2330*/  USHF.L.U32 UR6, UR6, 0x1f, URZ ;  /* 0x0000001f06067899 */ /* 0x000fe200080006ff */
[-C--:B------:R-:W-:Y:S01]  /*2340*/  ISETP.GE.AND P4, PT, R38, R28.reuse, PT ;  /* 0x0000001c2600720c */ /* 0x080fe20003f86270 */
[----:B------:R-:W-:Y:S01]  /*2350*/  IMAD.WIDE R16, R107, 0x2, R16 ;  /* 0x000000026b107825 */ /* 0x000fe200078e0210 */
[----:B------:R-:W-:Y:S02]  /*2360*/  ISETP.GE.AND P5, PT, R51, R28, PT ;  /* 0x0000001c3300720c */ /* 0x000fe40003fa6270 */
[----:B0-----:R-:W-:Y:S01]  /*2370*/  PRMT R31, RZ, 0x7610, R31 ;  /* 0x00007610ff1f7816 */ /* 0x001fe2000000001f */
[----:B------:R-:W-:-:S04]  /*2380*/  IMAD.U32 R30, RZ, RZ, UR6 ;  /* 0x00000006ff1e7e24 */ /* 0x000fc8000f8e00ff */
[----:B------:R-:W0:Y:S02]  /*2390*/  SYNCS.PHASECHK.TRANS64.TRYWAIT P3, [UR13], R30 ;  /* 0x0000001eff0075a7 */ /* 0x000e24000806110d */
[----:B0-----:R-:W-:Y:S05]  /*23a0*/  @!P3 BRA `(.L_x_8) ;  /* 0x0000001000d4b947 */ /* 0x001fea0003800000 */
.L_x_16:
[----:B------:R-:W2:Y:S01]  /*23b0*/  @!P4 LDG.E.U16 R31, desc[UR24][R16.64] ;  /* 0x00000018101fc981 */ /* 0x000ea2000c1e1500 */
[-C--:B------:R-:W-:Y:S01]  /*23c0*/  ISETP.GE.AND P3, PT, R75, R28.reuse, PT ;  /* 0x0000001c4b00720c */ /* 0x080fe20003f66270 */
[----:B------:R-:W-:Y:S01]  /*23d0*/  IMAD.WIDE R48, R107, 0x2, R48 ;  /* 0x000000026b307825 */ /* 0x000fe200078e0230 */
[-C--:B------:R-:W-:Y:S02]  /*23e0*/  ISETP.GE.AND P4, PT, R77, R28.reuse, PT ;  /* 0x0000001c4d00720c */ /* 0x080fe40003f86270 */
[----:B------:R-:W-:Y:S01]  /*23f0*/  PRMT R87, RZ, 0x7610, R87 ;  /* 0x00007610ff577816 */ /* 0x000fe20000000057 */
[C---:B------:R-:W-:Y:S01]  /*2400*/  IMAD.WIDE R14, R107.reuse, 0x2, R14 ;  /* 0x000000026b0e7825 */ /* 0x040fe200078e020e */
[----:B------:R-:W-:Y:S02]  /*2410*/  PRMT R30, RZ, 0x7610, R30 ;  /* 0x00007610ff1e7816 */ /* 0x000fe4000000001e */
[----:B------:R-:W-:Y:S01]  /*2420*/  PRMT R54, RZ, 0x7610, R54 ;  /* 0x00007610ff367816 */ /* 0x000fe20000000036 */
[----:B------:R-:W-:Y:S01]  /*2430*/  IMAD.WIDE R12, R107, 0x2, R12 ;  /* 0x000000026b0c7825 */ /* 0x000fe200078e020c */
[----:B------:R-:W3:Y:S01]  /*2440*/  @!P5 LDG.E.U16 R87, desc[UR24][R48.64] ;  /* 0x000000183057d981 */ /* 0x000ee2000c1e1500 */
[----:B------:R-:W-:-:S02]  /*2450*/  ISETP.GE.AND P5, PT, R79, R28, PT ;  /* 0x0000001c4f00720c */ /* 0x000fc40003fa6270 */
[-C--:B------:R-:W-:Y:S01]  /*2460*/  ISETP.GE.AND P6, PT, R69, R28.reuse, PT ;  /* 0x0000001c4500720c */ /* 0x080fe20003fc6270 */
[----:B------:R-:W4:Y:S01]  /*2470*/  @!P3 LDG.E.U16 R30, desc[UR24][R14.64] ;  /* 0x000000180e1eb981 */ /* 0x000f22000c1e1500 */
[----:B------:R-:W-:-:S03]  /*2480*/  ISETP.GE.AND P3, PT, R53, R28, PT ;  /* 0x0000001c3500720c */ /* 0x000fc60003f66270 */
[----:B------:R-:W5:Y:S01]  /*2490*/  @!P4 LDG.E.U16 R54, desc[UR24][R12.64] ;  /* 0x000000180c36c981 */ /* 0x000f62000c1e1500 */
[-C--:B------:R-:W-:Y:S01]  /*24a0*/  ISETP.GE.AND P4, PT, R63, R28.reuse, PT ;  /* 0x0000001c3f00720c */ /* 0x080fe20003f86270 */
[C---:B------:R-:W-:Y:S01]  /*24b0*/  IMAD.WIDE R10, R107.reuse, 0x2, R10 ;  /* 0x000000026b0a7825 */ /* 0x040fe200078e020a */
[----:B------:R-:W-:Y:S02]  /*24c0*/  PRMT R85, RZ, 0x7610, R85 ;  /* 0x00007610ff557816 */ /* 0x000fe40000000055 */
[----:B------:R-:W-:Y:S01]  /*24d0*/  PRMT R56, RZ, 0x7610, R56 ;  /* 0x00007610ff387816 */ /* 0x000fe20000000038 */
[C---:B------:R-:W-:Y:S01]  /*24e0*/  IMAD.WIDE R42, R107.reuse, 0x2, R42 ;  /* 0x000000026b2a7825 */ /* 0x040fe200078e022a */
[----:B------:R-:W-:Y:S02]  /*24f0*/  PRMT R58, RZ, 0x7610, R58 ;  /* 0x00007610ff3a7816 */ /* 0x000fe4000000003a */
[----:B------:R-:W-:Y:S01]  /*2500*/  PRMT R89, RZ, 0x7610, R89 ;  /* 0x00007610ff597816 */ /* 0x000fe20000000059 */
[C---:B------:R-:W-:Y:S01]  /*2510*/  IMAD.WIDE R46, R107.reuse, 0x2, R46 ;  /* 0x000000026b2e7825 */ /* 0x040fe200078e022e */
[----:B------:R-:W4:Y:S03]  /*2520*/  @!P5 LDG.E.U16 R85, desc[UR24][R10.64] ;  /* 0x000000180a55d981 */ /* 0x000f26000c1e1500 */
[----:B------:R-:W-:Y:S01]  /*2530*/  IMAD.WIDE R44, R107, 0x2, R44 ;  /* 0x000000026b2c7825 */ /* 0x000fe200078e022c */
[----:B------:R-:W4:Y:S01]  /*2540*/  @!P3 LDG.E.U16 R56, desc[UR24][R46.64] ;  /* 0x000000182e38b981 */ /* 0x000f22000c1e1500 */
[----:B------:R-:W-:-:S02]  /*2550*/  ISETP.GE.AND P5, PT, R55, R28, PT ;  /* 0x0000001c3700720c */ /* 0x000fc40003fa6270 */
[-C--:B------:R-:W-:Y:S01]  /*2560*/  ISETP.GE.AND P3, PT, R57, R28.reuse, PT ;  /* 0x0000001c3900720c */ /* 0x080fe20003f66270 */
[----:B------:R-:W4:Y:S01]  /*2570*/  @!P4 LDG.E.U16 R58, desc[UR24][R44.64] ;  /* 0x000000182c3ac981 */ /* 0x000f22000c1e1500 */
[----:B------:R-:W-:-:S03]  /*2580*/  ISETP.GE.AND P4, PT, R65, R28, PT ;  /* 0x0000001c4100720c */ /* 0x000fc60003f86270 */
[----:B------:R-:W4:Y:S01]  /*2590*/  @!P6 LDG.E.U16 R89, desc[UR24][R42.64] ;  /* 0x000000182a59e981 */ /* 0x000f22000c1e1500 */
        /* <DEDUP_REMOVED lines=10> */
[----:B------:R-:W5:Y:S01]  /*2640*/  @!P4 LDG.E.U16 R68, desc[UR24][R32.64] ;  /* 0x000000182044c981 */ /* 0x000f62000c1e1500 */
[----:B------:R-:W-:-:S02]  /*2650*/  ISETP.GE.AND P5, PT, R59, R28, PT ;  /* 0x0000001c3b00720c */ /* 0x000fc40003fa6270 */
[-C--:B------:R-:W-:Y:S01]  /*2660*/  ISETP.GE.AND P4, PT, R67, R28.reuse, PT ;  /* 0x0000001c4300720c */ /* 0x080fe20003f86270 */
[----:B------:R-:W5:Y:S01]  /*2670*/  @!P3 LDG.E.U16 R66, desc[UR24][R36.64] ;  /* 0x000000182442b981 */ /* 0x000f62000c1e1500 */
[----:B------:R-:W-:-:S03]  /*2680*/  ISETP.GE.AND P3, PT, R61, R28, PT ;  /* 0x0000001c3d00720c */ /* 0x000fc60003f66270 */
[----:B------:R-:W5:Y:S01]  /*2690*/  @!P6 LDG.E.U16 R93, desc[UR24][R26.64] ;  /* 0x000000181a5de981 */ /* 0x000f62000c1e1500 */
[----:B------:R-:W-:Y:S01]  /*26a0*/  ISETP.GE.AND P6, PT, R73, R28, PT ;  /* 0x0000001c4900720c */ /* 0x000fe20003fc6270 */
[C---:B------:R-:W-:Y:S01]  /*26b0*/  IMAD.WIDE R24, R107.reuse, 0x2, R24 ;  /* 0x000000026b187825 */ /* 0x040fe200078e0218 */
[----:B------:R-:W-:Y:S02]  /*26c0*/  PRMT R95, RZ, 0x7610, R95 ;  /* 0x00007610ff5f7816 */ /* 0x000fe4000000005f */
[----:B------:R-:W-:Y:S01]  /*26d0*/  PRMT R70, RZ, 0x7610, R70 ;  /* 0x00007610ff467816 */ /* 0x000fe20000000046 */
[C---:B------:R-:W-:Y:S01]  /*26e0*/  IMAD.WIDE R18, R107.reuse, 0x2, R18 ;  /* 0x000000026b127825 */ /* 0x040fe200078e0212 */
[----:B------:R-:W-:Y:S02]  /*26f0*/  PRMT R72, RZ, 0x7610, R72 ;  /* 0x00007610ff487816 */ /* 0x000fe40000000048 */
[----:B------:R-:W-:Y:S01]  /*2700*/  PRMT R97, RZ, 0x7610, R97 ;  /* 0x00007610ff617816 */ /* 0x000fe20000000061 */
[----:B------:R-:W-:-:S03]  /*2710*/  IMAD.WIDE R20, R107, 0x2, R20 ;  /* 0x000000026b147825 */ /* 0x000fc600078e0214 */
[----:B------:R-:W5:Y:S01]  /*2720*/  @!P4 LDG.E.U16 R72, desc[UR24][R18.64] ;  /* 0x000000181248c981 */ /* 0x000f62000c1e1500 */
[----:B------:R-:W-:-:S03]  /*2730*/  IMAD.WIDE R22, R107, 0x2, R22 ;  /* 0x000000026b167825 */ /* 0x000fc600078e0216 */
[----:B------:R-:W5:Y:S04]  /*2740*/  @!P3 LDG.E.U16 R70, desc[UR24][R20.64] ;  /* 0x000000181446b981 */ /* 0x000f68000c1e1500 */
[----:B------:R-:W5:Y:S04]  /*2750*/  @!P5 LDG.E.U16 R95, desc[UR24][R22.64] ;  /* 0x00000018165fd981 */ /* 0x000f68000c1e1500 */
[----:B------:R-:W5:Y:S01]  /*2760*/  @!P6 LDG.E.U16 R97, desc[UR24][R24.64] ;  /* 0x000000181861e981 */ /* 0x000f62000c1e1500 */
[----:B------:R-:W-:Y:S01]  /*2770*/  BAR.SYNC.DEFER_BLOCKING 0x0 ;  /* 0x0000000000007b1d */ /* 0x000fe20000010000 */
[----:B------:R-:W-:Y:S01]  /*2780*/  ISETP.GE.AND P3, PT, R50, R28, PT ;  /* 0x0000001c3200720c */ /* 0x000fe20003f66270 */
[----:B------:R-:W-:Y:S01]  /*2790*/  IMAD.WIDE R4, R109, 0x2, R4 ;  /* 0x000000026d047825 */ /* 0x000fe200078e0204 */
[----:B------:R-:W-:-:S02]  /*27a0*/  PRMT R99, RZ, 0x7610, R99 ;  /* 0x00007610ff637816 */ /* 0x000fc40000000063 */
[----:B------:R-:W-:Y:S01]  /*27b0*/  PRMT R101, RZ, 0x7610, R101 ;  /* 0x00007610ff657816 */ /* 0x000fe20000000065 */
[C---:B------:R-:W-:Y:S01]  /*27c0*/  IMAD.WIDE R6, R109.reuse, 0x2, R6 ;  /* 0x000000026d067825 */ /* 0x040fe200078e0206 */
[----:B------:R-:W-:Y:S02]  /*27d0*/  PRMT R103, RZ, 0x7610, R103 ;  /* 0x00007610ff677816 */ /* 0x000fe40000000067 */
[----:B------:R-:W-:Y:S01]  /*27e0*/  PRMT R105, RZ, 0x7610, R105 ;  /* 0x00007610ff697816 */ /* 0x000fe20000000069 */
[----:B------:R-:W-:-:S04]  /*27f0*/  IMAD.WIDE R8, R109, 0x2, R8 ;  /* 0x000000026d087825 */ /* 0x000fc800078e0208 */
[----:B------:R-:W-:Y:S01]  /*2800*/  IMAD.WIDE R2, R109, 0x2, R2 ;  /* 0x000000026d027825 */ /* 0x000fe200078e0202 */
[----:B------:R-:W5:Y:S04]  /*2810*/  @!P3 LDG.E.U16 R99, desc[UR24][R8.64] ;  /* 0x000000180863b981 */ /* 0x000f68000c1e1500 */
[----:B------:R-:W5:Y:S04]  /*2820*/  @!P3 LDG.E.U16 R101, desc[UR24][R6.64] ;  /* 0x000000180665b981 */ /* 0x000f68000c1e1500 */
[----:B------:R-:W5:Y:S04]  /*2830*/  @!P3 LDG.E.U16 R103, desc[UR24][R4.64] ;  /* 0x000000180467b981 */ /* 0x000f68000c1e1500 */
[----:B------:R-:W5:Y:S01]  /*2840*/  @!P3 LDG.E.U16 R105, desc[UR24][R2.64] ;  /* 0x000000180269b981 */ /* 0x000f62000c1e1500 */
[----:B------:R-:W-:-:S04]  /*2850*/  ULEA UR13, UR5, UR11, 0x3 ;  /* 0x0000000b050d7291 */ /* 0x000fc8000f8e18ff */
[----:B------:R-:W-:Y:S01]  /*2860*/  UIADD3 UR13, UPT, UPT, UR13, 0x5000, URZ ;  /* 0x000050000d0d7890 */ /* 0x000fe2000fffe0ff */
[----:B--2---:R0:W-:Y:S04]  /*2870*/  STS.U16 [R60+UR11+0x2000], R31 ;  /* 0x0020001f3c007988 */ /* 0x0041e8000800040b */
[----:B---3--:R0:W-:Y:S04]  /*2880*/  STS.U16 [R60+UR11+0x2400], R87 ;  /* 0x002400573c007988 */ /* 0x0081e8000800040b */
[----:B----4-:R0:W-:Y:S04]  /*2890*/  STS.U16 [R60+UR11+0x2800], R91 ;  /* 0x0028005b3c007988 */ /* 0x0101e8000800040b */
[----:B-----5:R0:W-:Y:S04]  /*28a0*/  STS.U16 [R60+UR11+0x2c00], R95 ;  /* 0x002c005f3c007988 */ /* 0x0201e8000800040b */
        /* <DEDUP_REMOVED lines=16> */
[----:B------:R1:W-:Y:S06]  /*29b0*/  MEMBAR.ALL.CTA ;  /* 0x0000000000007992 */ /* 0x0003ec0000008000 */
[----:B-1----:R-:W1:Y:S02]  /*29c0*/  FENCE.VIEW.ASYNC.S ;  /* 0x00000000000073c6 */ /* 0x002e640000000000 */
[----:B-1----:R-:W-:Y:S06]  /*29d0*/  BAR.SYNC.DEFER_BLOCKING 0x0 ;  /* 0x0000000000007b1d */ /* 0x002fec0000010000 */
[----:B------:R-:W-:Y:S05]  /*29e0*/  @P0 BRA `(.L_x_9) ;  /* 0x0000000000380947 */ /* 0x000fea0003800000 */
[----:B------:R-:W-:Y:S01]  /*29f0*/  UMOV UR19, 0x40004040 ;  /* 0x4000404000137882 */ /* 0x000fe20000000000 */
[----:B------:R-:W-:Y:S01]  /*2a00*/  UMOV UR20, UR8 ;  /* 0x0000000800147c82 */ /* 0x000fe20008000000 */
[----:B------:R-:W-:Y:S01]  /*2a10*/  UMOV UR21, 0x80004020 ;  /* 0x8000402000157882 */ /* 0x000fe20000000000 */
[----:B------:R-:W-:Y:S01]  /*2a20*/  UMOV UR22, 0x0 ;  /* 0x0000000000167882 */ /* 0x000fe20000000000 */
[----:B------:R-:W-:Y:S01]  /*2a30*/  UMOV UR23, 0x8088490 ;  /* 0x0808849000177882 */ /* 0x000fe20000000000 */
[----:B------:R-:W-:Y:S01]  /*2a40*/  UMOV UR6, UR13 ;  /* 0x0000000d00067c82 */ /* 0x000fe20008000000 */
[----:B------:R-:W-:Y:S01]  /*2a50*/  UMOV UR7, URZ ;  /* 0x000000ff00077c82 */ /* 0x000fe20008000000 */
[----:B------:R-:W-:Y:S01]  /*2a60*/  UMOV UR26, 0x0 ;  /* 0x00000000001a7882 */ /* 0x000fe20000000000 */
[----:B------:R-:W-:Y:S01]  /*2a70*/  UMOV UR27, 0x8088490 ;  /* 0x08088490001b7882 */ /* 0x000fe20000000000 */
[----:B------:R1:W-:Y:S01]  /*2a80*/  UTCHMMA gdesc[UR18], gdesc[UR20], tmem[UR10], tmem[UR22], idesc[UR23], UPT ;  /* 0x00ff1614120075ea */ /* 0x0003e2000b80000a */
[----:B------:R-:W-:Y:S01]  /*2a90*/  UMOV UR6, UR6 ;  /* 0x0000000600067c82 */ /* 0x000fe20008000000 */
[----:B------:R1:W-:Y:S01]  /*2aa0*/  UTCHMMA gdesc[UR14], gdesc[UR16], tmem[UR10], tmem[UR26], idesc[UR27], UPT ;  /* 0x00ff1a100e0075ea */ /* 0x0003e2000b80000a */
[----:B------:R1:W-:Y:S01]  /*2ab0*/  UTCBAR [UR6], URZ ;  /* 0x000000ff060073e9 */ /* 0x0003e200080000ff */
[----:B------:R-:W-:-:S02]  /*2ac0*/  NOP ;  /* 0x0000000000007918 */ /* 0x000fc40000000000 */
.L_x_9:
[----:B------:R-:W-:Y:S01]  /*2ad0*/  UIADD3 UR5, UPT, UPT, UR5, 0x1, URZ ;  /* 0x0000000105057890 */ /* 0x000fe2000fffe0ff */
[----:B------:R-:W-:Y:S02]  /*2ae0*/  VIADD R52, R52, 0xffffffff ;  /* 0xffffffff34347836 */ /* 0x000fe40000000000 */
[----:B------:R-:W-:Y:S01]  /*2af0*/  VIADD R28, R28, 0xffffffe0 ;  /* 0xffffffe01c1c7836 */ /* 0x000fe20000000000 */
[----:B------:R-:W-:Y:S02]  /*2b00*/  UISETP.GT.AND UP0, UPT, UR5, 0x1, UPT ;  /* 0x000000010500788c */ /* 0x000fe4000bf04270 */
[----:B------:R-:W-:Y:S02]  /*2b10*/  ISETP.NE.U32.AND P3, PT, R52, RZ, PT ;  /* 0x000000ff3400720c */ /* 0x000fe40003f65070 */
[----:B-1----:R-:W-:Y:S02]  /*2b20*/  USEL UR6, URZ, 0x1, !UP0 ;  /* 0x00000001ff067887 */ /* 0x002fe4000c000000 */
[----:B------:R-:W-:-:S02]  /*2b30*/  USEL UR5, UR5, URZ, !UP0 ;  /* 0x000000ff05057287 */ /* 0x000fc4000c000000 */
[----:B------:R-:W-:-:S03]  /*2b40*/  ULOP3.LUT UR7, UR4, UR6, URZ, 0x3c, !UPT ;  /* 0x0000000604077292 */ /* 0x000fc6000f8e3cff */
[----:B------:R-:W-:-:S04]  /*2b50*/  UMOV UR6, UR4 ;  /* 0x0000000400067c82 */ /* 0x000fc80008000000 */
[----:B------:R-:W-:Y:S01]  /*2b60*/  UMOV UR4, UR7 ;  /* 0x0000000700047c82 */ /* 0x000fe20008000000 */
[----:B------:R-:W-:Y:S05]  /*2b70*/  @P3 BRA `(.L_x_10) ;  /* 0xfffffff400ec3947 */ /* 0x000fea000383ffff */
.L_x_7:
[----:B------:R-:W-:-:S13]  /*2b80*/  ISETP.GE.AND P0, PT, R39, 0x20, PT ;  /* 0x000000202700780c */ /* 0x000fda0003f06270 */
[----:B------:R-:W-:Y:S05]  /*2b90*/  @!P0 BRA `(.L_x_11) ;  /* 0x0000000000108947 */ /* 0x000fea0003800000 */
[----:B------:R-:W-:-:S06]  /*2ba0*/  USHF.L.U32 UR6, UR6, 0x1f, URZ ;  /* 0x0000001f06067899 */ /* 0x000fcc00080006ff */
[----:B------:R-:W-:-:S04]  /*2bb0*/  IMAD.U32 R2, RZ, RZ, UR6 ;  /* 0x00000006ff027e24 */ /* 0x000fc8000f8e00ff */
[----:B------:R-:W2:Y:S02]  /*2bc0*/  SYNCS.PHASECHK.TRANS64.TRYWAIT P0, [UR13], R2 ;  /* 0x00000002ff0075a7 */ /* 0x000ea4000800110d */
[----:B--2---:R-:W-:Y:S05]  /*2bd0*/  @!P0 BRA `(.L_x_12) ;  /* 0x0000000800d48947 */ /* 0x004fea0003800000 */
.L_x_11:
[----:B------:R-:W-:Y:S01]  /*2be0*/  BAR.SYNC.DEFER_BLOCKING 0x0 ;  /* 0x0000000000007b1d */ /* 0x000fe20000010000 */
[C---:B------:R-:W-:Y:S02]  /*2bf0*/  LOP3.LUT R2, R0.reuse, 0x80, RZ, 0xc0, !PT ;  /* 0x0000008000027812 */ /* 0x040fe400078ec0ff */
[----:B------:R-:W-:Y:S02]  /*2c00*/  LOP3.LUT R3, R0, 0x7f, RZ, 0xc0, !PT ;  /* 0x0000007f00037812 */ /* 0x000fe400078ec0ff */
[----:B------:R-:W-:Y:S01]  /*2c10*/  LEA R0, R2, UR11, 0x5 ;  /* 0x0000000b02007c11 */ /* 0x000fe2000f8e28ff */
[----:B01----:R-:W0:Y:S01]  /*2c20*/  LDCU UR4, c[0x0][0x3b4] ;  /* 0x00007680ff0477ac */ /* 0x003e220008000800 */
[----:B------:R-:W-:Y:S02]  /*2c30*/  LEA R29, R29, UR11, 0x4 ;  /* 0x0000000b1d1d7c11 */ /* 0x000fe4000f8e20ff */
[----:B------:R-:W-:Y:S01]  /*2c40*/  LOP3.LUT R31, R35, 0xa, R38, 0xfe, !PT ;  /* 0x0000000a231f7812 */ /* 0x000fe200078efe26 */
[----:B------:R-:W-:Y:S01]  /*2c50*/  IMAD R0, R3, 0x10, R0 ;  /* 0x0000001003007824 */ /* 0x000fe200078e0200 */
[----:B------:R-:W1:Y:S01]  /*2c60*/  LDCU UR5, c[0x0][0x3b8] ;  /* 0x00007700ff0577ac */ /* 0x000e620008000800 */
[----:B------:R-:W-:-:S02]  /*2c70*/  LOP3.LUT R30, R35, 0x10, R38, 0xfe, !PT ;  /* 0x00000010231e7812 */ /* 0x000fc400078efe26 */
[C-C-:B------:R-:W-:Y:S02]  /*2c80*/  LOP3.LUT R28, R35.reuse, 0x16, R38.reuse, 0xfe, !PT ;  /* 0x00000016231c7812 */ /* 0x140fe400078efe26 */
[C-C-:B------:R-:W-:Y:S02]  /*2c90*/  LOP3.LUT R26, R35.reuse, 0x1a, R38.reuse, 0xfe, !PT ;  /* 0x0000001a231a7812 */ /* 0x140fe400078efe26 */
[C-C-:B------:R-:W-:Y:S02]  /*2ca0*/  LOP3.LUT R27, R35.reuse, 0x18, R38.reuse, 0xfe, !PT ;  /* 0x00000018231b7812 */ /* 0x140fe400078efe26 */
[C-C-:B------:R-:W-:Y:S02]  /*2cb0*/  LOP3.LUT R25, R35.reuse, 0x1c, R38.reuse, 0xfe, !PT ;  /* 0x0000001c23197812 */ /* 0x140fe400078efe26 */
[----:B------:R-:W-:Y:S01]  /*2cc0*/  LOP3.LUT R24, R35, 0x1e, R38, 0xfe, !PT ;  /* 0x0000001e23187812 */ /* 0x000fe200078efe26 */
[----:B------:R-:W2:Y:S02]  /*2cd0*/  @!P2 SYNCS.CCTL.IV [UR11+0x5000] ;  /* 0x00500000ff00a9b1 */ /* 0x000ea4000800000b */
[----:B--2---:R-:W-:Y:S06]  /*2ce0*/  BAR.SYNC.DEFER_BLOCKING 0x0 ;  /* 0x0000000000007b1d */ /* 0x004fec0000010000 */
[----:B------:R-:W2:Y:S01]  /*2cf0*/  LDTM.x16 R4, tmem[UR12] ;  /* 0x0000000c000479ee */ /* 0x000ea20008240000 */
[----:B------:R-:W3:Y:S01]  /*2d00*/  LDCU.128 UR12, c[0x0][0x390] ;  /* 0x00007200ff0c77ac */ /* 0x000ee20008000c00 */
[----:B------:R-:W4:Y:S01]  /*2d10*/  @!P2 SYNCS.CCTL.IV [UR11+0x5008] ;  /* 0x00500800ff00a9b1 */ /* 0x000f22000800000b */
[----:B------:R-:W-:Y:S01]  /*2d20*/  NOP ;  /* 0x0000000000007918 */ /* 0x000fe20000000000 */
[C---:B---3--:R-:W-:Y:S01]  /*2d30*/  ISETP.GE.AND P0, PT, R34.reuse, UR14, PT ;  /* 0x0000000e22007c0c */ /* 0x048fe2000bf06270 */
[----:B0-----:R-:W-:Y:S01]  /*2d40*/  IMAD R34, R34, UR4, RZ ;  /* 0x0000000422227c24 */ /* 0x001fe2000f8e02ff */
[----:B--2---:R-:W-:-:S02]  /*2d50*/  F2FP.BF16.F32.PACK_AB R4, R6, R4 ;  /* 0x000000040604723e */ /* 0x004fc400000010ff */
[----:B------:R-:W-:Y:S02]  /*2d60*/  F2FP.BF16.F32.PACK_AB R20, R7, R5 ;  /* 0x000000050714723e */ /* 0x000fe400000010ff */
[----:B------:R-:W-:Y:S02]  /*2d70*/  F2FP.BF16.F32.PACK_AB R5, R10, R8 ;  /* 0x000000080a05723e */ /* 0x000fe400000010ff */
[----:B------:R-:W-:Y:S02]  /*2d80*/  F2FP.BF16.F32.PACK_AB R21, R11, R9 ;  /* 0x000000090b15723e */ /* 0x000fe400000010ff */
[----:B------:R-:W-:Y:S02]  /*2d90*/  F2FP.BF16.F32.PACK_AB R6, R14, R12 ;  /* 0x0000000c0e06723e */ /* 0x000fe400000010ff */
[----:B------:R-:W-:Y:S02]  /*2da0*/  F2FP.BF16.F32.PACK_AB R22, R15, R13 ;  /* 0x0000000d0f16723e */ /* 0x000fe400000010ff */
[----:B------:R-:W-:-:S02]  /*2db0*/  F2FP.BF16.F32.PACK_AB R7, R18, R16 ;  /* 0x000000101207723e */ /* 0x000fc400000010ff */
[----:B------:R-:W-:Y:S02]  /*2dc0*/  F2FP.BF16.F32.PACK_AB R23, R19, R17 ;  /* 0x000000111317723e */ /* 0x000fe400000010ff */
[C-C-:B------:R-:W-:Y:S01]  /*2dd0*/  LOP3.LUT R17, R35.reuse, 0x8, R38.reuse, 0xfe, !PT ;  /* 0x0000000823117812 */ /* 0x140fe200078efe26 */
[----:B----4-:R0:W-:Y:S01]  /*2de0*/  STS.128 [R0], R4 ;  /* 0x0000000400007388 */ /* 0x0101e20000000c00 */
[C-C-:B------:R-:W-:Y:S02]  /*2df0*/  LOP3.LUT R18, R35.reuse, 0xe, R38.reuse, 0xfe, !PT ;  /* 0x0000000e23127812 */ /* 0x140fe400078efe26 */
[C-C-:B------:R-:W-:Y:S01]  /*2e00*/  LOP3.LUT R19, R35.reuse, 0xc, R38.reuse, 0xfe, !PT ;  /* 0x0000000c23137812 */ /* 0x140fe200078efe26 */
[----:B------:R2:W-:Y:S01]  /*2e10*/  STS.128 [R0+0x800], R20 ;  /* 0x0008001400007388 */ /* 0x0005e20000000c00 */
[----:B------:R-:W-:Y:S01]  /*2e20*/  BAR.SYNC.DEFER_BLOCKING 0x0 ;  /* 0x0000000000007b1d */ /* 0x000fe20000010000 */
[C-C-:B0-----:R-:W-:Y:S02]  /*2e30*/  LOP3.LUT R6, R35.reuse, 0x2, R38.reuse, 0xfe, !PT ;  /* 0x0000000223067812 */ /* 0x141fe400078efe26 */
[----:B------:R-:W-:-:S02]  /*2e40*/  LOP3.LUT R4, R35, 0x4, R38, 0xfe, !PT ;  /* 0x0000000423047812 */ /* 0x000fc400078efe26 */
[C---:B--2---:R-:W-:Y:S02]  /*2e50*/  LOP3.LUT R0, R35.reuse, R38, RZ, 0xfc, !PT ;  /* 0x0000002623007212 */ /* 0x044fe400078efcff */
[----:B------:R-:W-:Y:S02]  /*2e60*/  LEA R21, P2, R34, UR12, 0x1 ;  /* 0x0000000c22157c11 */ /* 0x000fe4000f8408ff */
[C---:B------:R-:W-:Y:S01]  /*2e70*/  ISETP.LT.AND P3, PT, R0.reuse, UR15, !P0 ;  /* 0x0000000f00007c0c */ /* 0x040fe2000c761270 */
[----:B-1----:R-:W-:Y:S01]  /*2e80*/  IMAD R0, R0, UR5, RZ ;  /* 0x0000000500007c24 */ /* 0x002fe2000f8e02ff */
[----:B------:R-:W-:Y:S02]  /*2e90*/  LEA.HI.X.SX32 R23, R34, UR13, 0x1, P2 ;  /* 0x0000000d22177c11 */ /* 0x000fe400090f0eff */
[C---:B------:R-:W-:Y:S01]  /*2ea0*/  ISETP.LT.AND P5, PT, R4.reuse, UR15, !P0 ;  /* 0x0000000f04007c0c */ /* 0x040fe2000c7a1270 */
[----:B------:R-:W-:Y:S01]  /*2eb0*/  IMAD R4, R4, UR5, RZ ;  /* 0x0000000504047c24 */ /* 0x000fe2000f8e02ff */
[----:B------:R-:W-:Y:S01]  /*2ec0*/  LEA R2, P2, R0, R21, 0x1 ;  /* 0x0000001500027211 */ /* 0x000fe200078408ff */
[----:B------:R-:W0:Y:S01]  /*2ed0*/  LDS.128 R8, [R29] ;  /* 0x000000001d087984 */ /* 0x000e220000000c00 */
[----:B------:R-:W-:-:S02]  /*2ee0*/  LOP3.LUT R5, R35, 0x6, R38, 0xfe, !PT ;  /* 0x0000000623057812 */ /* 0x000fc400078efe26 */
[----:B------:R-:W-:Y:S01]  /*2ef0*/  LEA.HI.X.SX32 R3, R0, R23, 0x1, P2 ;  /* 0x0000001700037211 */ /* 0x000fe200010f0eff */
[C---:B------:R-:W-:Y:S01]  /*2f00*/  IMAD R0, R6.reuse, UR5, RZ ;  /* 0x0000000506007c24 */ /* 0x040fe2000f8e02ff */
[----:B------:R-:W-:Y:S02]  /*2f10*/  ISETP.LT.AND P2, PT, R6, UR15, !P0 ;  /* 0x0000000f06007c0c */ /* 0x000fe4000c741270 */
[C---:B------:R-:W-:Y:S02]  /*2f20*/  LEA R14, P6, R4.reuse, R21, 0x1 ;  /* 0x00000015040e7211 */ /* 0x040fe400078c08ff */
[----:B------:R-:W-:Y:S02]  /*2f30*/  ISETP.LT.AND P4, PT, R5, UR15, !P0 ;  /* 0x0000000f05007c0c */ /* 0x000fe4000c781270 */
[----:B------:R-:W-:Y:S02]  /*2f40*/  LEA.HI.X.SX32 R15, R4, R23, 0x1, P6 ;  /* 0x00000017040f7211 */ /* 0x000fe400030f0eff */
[----:B------:R-:W-:-:S02]  /*2f50*/  LOP3.LUT R22, R35, 0x12, R38, 0xfe, !PT ;  /* 0x0000001223167812 */ /* 0x000fc400078efe26 */
[----:B------:R-:W-:Y:S01]  /*2f60*/  LOP3.LUT R20, R35, 0x14, R38, 0xfe, !PT ;  /* 0x0000001423147812 */ /* 0x000fe200078efe26 */
[----:B0-----:R0:W-:Y:S01]  /*2f70*/  @P3 STG.E.U16 desc[UR24][R2.64], R8 ;  /* 0x0000000802003986 */ /* 0x0011e2000c101518 */
[----:B------:R-:W-:-:S04]  /*2f80*/  LEA R12, P3, R0, R21, 0x1 ;  /* 0x00000015000c7211 */ /* 0x000fc800078608ff */
[----:B------:R-:W-:Y:S01]  /*2f90*/  LEA.HI.X.SX32 R13, R0, R23, 0x1, P3 ;  /* 0x00000017000d7211 */ /* 0x000fe200018f0eff */
[----:B------:R-:W-:Y:S01]  /*2fa0*/  IMAD R0, R5, UR5, RZ ;  /* 0x0000000505007c24 */ /* 0x000fe2000f8e02ff */
[C---:B------:R-:W-:Y:S01]  /*2fb0*/  ISETP.LT.AND P3, PT, R17.reuse, UR15, !P0 ;  /* 0x0000000f11007c0c */ /* 0x040fe2000c761270 */
[----:B------:R-:W1:Y:S01]  /*2fc0*/  LDS.128 R4, [R29+0x1000] ;  /* 0x001000001d047984 */ /* 0x000e620000000c00 */
[----:B------:R-:W-:Y:S01]  /*2fd0*/  IMAD R17, R17, UR5, RZ ;  /* 0x0000000511117c24 */ /* 0x000fe2000f8e02ff */
[----:B0-----:R-:W-:Y:S01]  /*2fe0*/  PRMT R3, R8, 0x7632, R3 ;  /* 0x0000763208037816 */ /* 0x001fe20000000003 */
[----:B------:R-:W-:-:S03]  /*2ff0*/  IMAD R8, R19, UR5, RZ ;  /* 0x0000000513087c24 */ /* 0x000fc6000f8e02ff */
[CC--:B------:R-:W-:Y:S01]  /*3000*/  LEA R16, P6, R17.reuse, R21.reuse, 0x1 ;  /* 0x0000001511107211 */ /* 0x0c0fe200078c08ff */
[----:B------:R0:W-:Y:S01]  /*3010*/  @P2 STG.E.U16 desc[UR24][R12.64], R3 ;  /* 0x000000030c002986 */ /* 0x0001e2000c101518 */
[C---:B------:R-:W-:Y:S02]  /*3020*/  LEA R2, P2, R0.reuse, R21, 0x1 ;  /* 0x0000001500027211 */ /* 0x040fe400078408ff */
[-C--:B------:R-:W-:Y:S01]  /*3030*/  LEA.HI.X.SX32 R17, R17, R23.reuse, 0x1, P6 ;  /* 0x0000001711117211 */ /* 0x080fe200030f0eff */
[----:B------:R2:W-:Y:S01]  /*3040*/  @P5 STG.E.U16 desc[UR24][R14.64], R9 ;  /* 0x000000090e005986 */ /* 0x0005e2000c101518 */
[----:B------:R-:W-:Y:S02]  /*3050*/  ISETP.LT.AND P5, PT, R19, UR15, !P0 ;  /* 0x0000000f13007c0c */ /* 0x000fe4000c7a1270 */
[----:B0-----:R-:W-:Y:S01]  /*3060*/  LEA.HI.X.SX32 R3, R0, R23, 0x1, P2 ;  /* 0x0000001700037211 */ /* 0x001fe200010f0eff */
[----:B------:R-:W-:Y:S01]  /*3070*/  IMAD R0, R31, UR5, RZ ;  /* 0x000000051f007c24 */ /* 0x000fe2000f8e02ff */
[----:B------:R-:W-:-:S02]  /*3080*/  PRMT R13, R9, 0x7632, R13 ;  /* 0x00007632090d7816 */ /* 0x000fc4000000000d */
[----:B------:R-:W-:Y:S01]  /*3090*/  ISETP.LT.AND P2, PT, R31, UR15, !P0 ;  /* 0x0000000f1f007c0c */ /* 0x000fe2000c741270 */
[----:B--2---:R-:W-:Y:S02]  /*30a0*/  IMAD R9, R30, UR5, RZ ;  /* 0x000000051e097c24 */ /* 0x004fe4000f8e02ff */
[----:B------:R0:W-:Y:S01]  /*30b0*/  @P4 STG.E.U16 desc[UR24][R2.64], R13 ;  /* 0x0000000d02004986 */ /* 0x0001e2000c101518 */
[----:B------:R-:W-:Y:S01]  /*30c0*/  LEA R12, P4, R0, R21, 0x1 ;  /* 0x00000015000c7211 */ /* 0x000fe200078808ff */
[----:B------:R-:W-:Y:S02]  /*30d0*/  IMAD R14, R28, UR5, RZ ;  /* 0x000000051c0e7c24 */ /* 0x000fe4000f8e02ff */
[----:B------:R2:W-:Y:S01]  /*30e0*/  @P3 STG.E.U16 desc[UR24][R16.64], R10 ;  /* 0x0000000a10003986 */ /* 0x0005e2000c101518 */
[----:B------:R-:W-:Y:S01]  /*30f0*/  IMAD R15, R26, UR5, RZ ;  /* 0x000000051a0f7c24 */ /* 0x000fe2000f8e02ff */
[----:B0-----:R-:W-:Y:S01]  /*3100*/  LEA.HI.X.SX32 R13, R0, R23, 0x1, P4 ;  /* 0x00000017000d7211 */ /* 0x001fe200020f0eff */
[----:B------:R-:W-:Y:S01]  /*3110*/  IMAD R0, R18, UR5, RZ ;  /* 0x0000000512007c24 */ /* 0x000fe2000f8e02ff */
[----:B------:R-:W-:-:S02]  /*3120*/  PRMT R3, R10, 0x7632, R3 ;  /* 0x000076320a037816 */ /* 0x000fc40000000003 */
[----:B------:R-:W-:Y:S01]  /*3130*/  ISETP.LT.AND P4, PT, R18, UR15, !P0 ;  /* 0x0000000f12007c0c */ /* 0x000fe2000c781270 */
[----:B--2---:R-:W-:Y:S01]  /*3140*/  IMAD R10, R22, UR5, RZ ;  /* 0x00000005160a7c24 */ /* 0x004fe2000f8e02ff */
[-C--:B------:R-:W-:Y:S01]  /*3150*/  LEA R18, P3, R8, R21.reuse, 0x1 ;  /* 0x0000001508127211 */ /* 0x080fe200078608ff */
[----:B------:R0:W-:Y:S01]  /*3160*/  @P2 STG.E.U16 desc[UR24][R12.64], R3 ;  /* 0x000000030c002986 */ /* 0x0001e2000c101518 */
[----:B------:R-:W-:Y:S01]  /*3170*/  LEA R2, P6, R0, R21, 0x1 ;  /* 0x0000001500027211 */ /* 0x000fe200078c08ff */
[----:B------:R-:W-:Y:S01]  /*3180*/  IMAD R16, R24, UR5, RZ ;  /* 0x0000000518107c24 */ /* 0x000fe2000f8e02ff */
[----:B------:R-:W-:Y:S02]  /*3190*/  ISETP.LT.AND P2, PT, R30, UR15, !P0 ;  /* 0x0000000f1e007c0c */ /* 0x000fe4000c741270 */
[----:B------:R-:W-:Y:S02]  /*31a0*/  LEA.HI.X.SX32 R19, R8, R23, 0x1, P3 ;  /* 0x0000001708137211 */ /* 0x000fe400018f0eff */
[----:B------:R-:W-:-:S03]  /*31b0*/  ISETP.LT.AND P3, PT, R22, UR15, !P0 ;  /* 0x0000000f16007c0c */ /* 0x000fc6000c761270 */
[----:B------:R-:W-:Y:S01]  /*31c0*/  @P5 STG.E.U16 desc[UR24][R18.64], R11 ;  /* 0x0000000b12005986 */ /* 0x000fe2000c101518 */
[----:B0-----:R-:W-:Y:S01]  /*31d0*/  LEA.HI.X.SX32 R3, R0, R23, 0x1, P6 ;  /* 0x0000001700037211 */ /* 0x001fe200030f0eff */
[----:B------:R-:W-:Y:S01]  /*31e0*/  IMAD R0, R20, UR5, RZ ;  /* 0x0000000514007c24 */ /* 0x000fe2000f8e02ff */
[----:B------:R-:W-:Y:S02]  /*31f0*/  LEA R8, P6, R9, R21, 0x1 ;  /* 0x0000001509087211 */ /* 0x000fe400078c08ff */
[----:B------:R-:W-:Y:S02]  /*3200*/  PRMT R13, R11, 0x7632, R13 ;  /* 0x000076320b0d7816 */ /* 0x000fe4000000000d */
[----:B------:R-:W-:Y:S02]  /*3210*/  LEA.HI.X.SX32 R9, R9, R23, 0x1, P6 ;  /* 0x0000001709097211 */ /* 0x000fe400030f0eff */
[----:B------:R-:W-:Y:S01]  /*3220*/  LEA R12, P5, R10, R21, 0x1 ;  /* 0x000000150a0c7211 */ /* 0x000fe200078a08ff */
[----:B------:R0:W-:Y:S01]  /*3230*/  @P4 STG.E.U16 desc[UR24][R2.64], R13 ;  /* 0x0000000d02004986 */ /* 0x0001e2000c101518 */
[----:B------:R-:W-:-:S02]  /*3240*/  ISETP.LT.AND P6, PT, R20, UR15, !P0 ;  /* 0x0000000f14007c0c */ /* 0x000fc4000c7c1270 */
[----:B------:R-:W-:Y:S01]  /*3250*/  ISETP.LT.AND P4, PT, R27, UR15, !P0 ;  /* 0x0000000f1b007c0c */ /* 0x000fe2000c781270 */
[----:B-1----:R1:W-:Y:S01]  /*3260*/  @P2 STG.E.U16 desc[UR24][R8.64], R4 ;  /* 0x0000000408002986 */ /* 0x0023e2000c101518 */
[----:B0-----:R-:W-:Y:S02]  /*3270*/  LEA.HI.X.SX32 R13, R10, R23, 0x1, P5 ;  /* 0x000000170a0d7211 */ /* 0x001fe400028f0eff */
[----:B------:R-:W-:Y:S02]  /*3280*/  LEA R10, P2, R0, R21, 0x1 ;  /* 0x00000015000a7211 */ /* 0x000fe400078408ff */
[----:B------:R-:W-:Y:S01]  /*3290*/  PRMT R3, R4, 0x7632, R3 ;  /* 0x0000763204037816 */ /* 0x000fe20000000003 */
[----:B-1----:R-:W-:Y:S01]  /*32a0*/  IMAD R4, R25, UR5, RZ ;  /* 0x0000000519047c24 */ /* 0x002fe2000f8e02ff */
[----:B------:R-:W-:Y:S01]  /*32b0*/  LEA.HI.X.SX32 R11, R0, R23, 0x1, P2 ;  /* 0x00000017000b7211 */ /* 0x000fe200010f0eff */
[----:B------:R-:W-:Y:S01]  /*32c0*/  IMAD R0, R27, UR5, RZ ;  /* 0x000000051b007c24 */ /* 0x000fe2000f8e02ff */
[----:B------:R-:W-:Y:S01]  /*32d0*/  LEA R2, P2, R14, R21, 0x1 ;  /* 0x000000150e027211 */ /* 0x000fe200078408ff */
[----:B------:R0:W-:Y:S01]  /*32e0*/  @P3 STG.E.U16 desc[UR24][R12.64], R3 ;  /* 0x000000030c003986 */ /* 0x0001e2000c101518 */
[----:B------:R-:W-:-:S02]  /*32f0*/  ISETP.LT.AND P5, PT, R28, UR15, !P0 ;  /* 0x0000000f1c007c0c */ /* 0x000fc4000c7a1270 */
[----:B------:R-:W-:Y:S01]  /*3300*/  ISETP.LT.AND P3, PT, R26, UR15, !P0 ;  /* 0x0000000f1a007c0c */ /* 0x000fe2000c761270 */
[----:B------:R-:W-:Y:S01]  /*3310*/  @P6 STG.E.U16 desc[UR24][R10.64], R5 ;  /* 0x000000050a006986 */ /* 0x000fe2000c101518 */
[----:B------:R-:W-:-:S04]  /*3320*/  LEA R8, P6, R0, R21, 0x1 ;  /* 0x0000001500087211 */ /* 0x000fc800078c08ff */
[-C--:B------:R-:W-:Y:S02]  /*3330*/  LEA.HI.X.SX32 R9, R0, R23.reuse, 0x1, P6 ;  /* 0x0000001700097211 */ /* 0x080fe400030f0eff */
[----:B------:R-:W-:Y:S02]  /*3340*/  PRMT R0, R5, 0x7632, R0 ;  /* 0x0000763205007816 */ /* 0x000fe40000000000 */
[----:B0-----:R-:W-:Y:S02]  /*3350*/  LEA.HI.X.SX32 R3, R14, R23, 0x1, P2 ;  /* 0x000000170e037211 */ /* 0x001fe400010f0eff */
[CC--:B------:R-:W-:Y:S02]  /*3360*/  LEA R12, P2, R15.reuse, R21.reuse, 0x1 ;  /* 0x000000150f0c7211 */ /* 0x0c0fe400078408ff */
[----:B------:R-:W-:Y:S01]  /*3370*/  LEA R14, P6, R4, R21, 0x1 ;  /* 0x00000015040e7211 */ /* 0x000fe200078c08ff */
[----:B------:R0:W-:Y:S01]  /*3380*/  @P5 STG.E.U16 desc[UR24][R2.64], R0 ;  /* 0x0000000002005986 */ /* 0x0001e2000c101518 */
[----:B------:R-:W-:-:S02]  /*3390*/  LEA.HI.X.SX32 R13, R15, R23, 0x1, P2 ;  /* 0x000000170f0d7211 */ /* 0x000fc400010f0eff */
[----:B------:R-:W-:Y:S01]  /*33a0*/  ISETP.LT.AND P2, PT, R25, UR15, !P0 ;  /* 0x0000000f19007c0c */ /* 0x000fe2000c741270 */
[----:B------:R1:W-:Y:S01]  /*33b0*/  @P4 STG.E.U16 desc[UR24][R8.64], R6 ;  /* 0x0000000608004986 */ /* 0x0003e2000c101518 */
[----:B------:R-:W-:Y:S02]  /*33c0*/  ISETP.LT.AND P0, PT, R24, UR15, !P0 ;  /* 0x0000000f18007c0c */ /* 0x000fe4000c701270 */
[----:B------:R-:W-:Y:S02]  /*33d0*/  LEA.HI.X.SX32 R15, R4, R23, 0x1, P6 ;  /* 0x00000017040f7211 */ /* 0x000fe400030f0eff */
[----:B------:R-:W-:Y:S02]  /*33e0*/  LEA R4, P6, R16, R21, 0x1 ;  /* 0x0000001510047211 */ /* 0x000fe400078c08ff */
[----:B0-----:R-:W-:Y:S02]  /*33f0*/  PRMT R3, R6, 0x7632, R3 ;  /* 0x0000763206037816 */ /* 0x001fe40000000003 */
[----:B------:R-:W-:-:S02]  /*3400*/  LEA.HI.X.SX32 R5, R16, R23, 0x1, P6 ;  /* 0x0000001710057211 */ /* 0x000fc400030f0eff */
[----:B-1----:R-:W-:Y:S01]  /*3410*/  PRMT R9, R7, 0x7632, R9 ;  /* 0x0000763207097816 */ /* 0x002fe20000000009 */
[----:B------:R0:W-:Y:S04]  /*3420*/  @P3 STG.E.U16 desc[UR24][R12.64], R3 ;  /* 0x000000030c003986 */ /* 0x0001e8000c101518 */
[----:B------:R0:W-:Y:S04]  /*3430*/  @P2 STG.E.U16 desc[UR24][R14.64], R7 ;  /* 0x000000070e002986 */ /* 0x0001e8000c101518 */
[----:B------:R0:W-:Y:S01]  /*3440*/  @P0 STG.E.U16 desc[UR24][R4.64], R9 ;  /* 0x0000000904000986 */ /* 0x0001e2000c101518 */
[----:B------:R-:W-:Y:S06]  /*3450*/  BAR.SYNC.DEFER_BLOCKING 0x0 ;  /* 0x0000000000007b1d */ /* 0x000fec0000010000 */
[----:B------:R-:W-:Y:S05]  /*3460*/  @P1 BRA `(.L_x_13) ;  /* 0x00000000009c1947 */ /* 0x000fea0003800000 */
[----:B------:R-:W1:Y:S01]  /*3470*/  S2UR UR5, SR_CgaCtaId ;  /* 0x00000000000579c3 */ /* 0x000e620000008800 */
[----:B------:R-:W-:Y:S01]  /*3480*/  NOP ;  /* 0x0000000000007918 */ /* 0x000fe20000000000 */
[----:B------:R-:W-:Y:S01]  /*3490*/  UMOV UR4, 0x50 ;  /* 0x0000005000047882 */ /* 0x000fe20000000000 */
[----:B------:R-:W-:Y:S02]  /*34a0*/  IMAD.U32 R0, RZ, RZ, UR10 ;  /* 0x0000000aff007e24 */ /* 0x000fe4000f8e00ff */
[----:B0-----:R-:W-:-:S03]  /*34b0*/  IMAD.MOV.U32 R3, RZ, RZ, 0x1 ;  /* 0x00000001ff037424 */ /* 0x001fc600078e00ff */
[----:B------:R-:W-:-:S04]  /*34c0*/  LOP3.LUT R0, R0, 0xffff, RZ, 0xc0, !PT ;  /* 0x0000ffff00007812 */ /* 0x000fc800078ec0ff */
[----:B------:R-:W-:-:S05]  /*34d0*/  SHF.R.U32.HI R0, RZ, 0x5, R0 ;  /* 0x00000005ff007819 */ /* 0x000fca0000011600 */
[----:B------:R-:W-:Y:S01]  /*34e0*/  VIADD R2, R0, 0x10 ;  /* 0x0000001000027836 */ /* 0x000fe20000000000 */
[----:B------:R-:W-:Y:S01]  /*34f0*/  SHF.L.U32 R0, R3, R0, RZ ;  /* 0x0000000003007219 */ /* 0x000fe200000006ff */
[----:B-1----:R-:W-:-:S03]  /*3500*/  ULEA UR6, UR5, UR4, 0x18 ;  /* 0x0000000405067291 */ /* 0x002fc6000f8ec0ff */
[----:B------:R-:W-:-:S04]  /*3510*/  SHF.L.U32 R3, R3, R2, RZ ;  /* 0x0000000203037219 */ /* 0x000fc800000006ff */
[----:B------:R-:W-:Y:S02]  /*3520*/  LOP3.LUT R0, R3, R0, RZ, 0xfc, !PT ;  /* 0x0000000003007212 */ /* 0x000fe400078efcff */
[----:B------:R-:W0:Y:S02]  /*3530*/  LDS R5, [UR6] ;  /* 0x00000006ff057984 */ /* 0x000e240008000800 */
[C---:B------:R-:W-:Y:S02]  /*3540*/  LOP3.LUT R2, R0.reuse, 0xffff, RZ, 0xc0, !PT ;  /* 0x0000ffff00027812 */ /* 0x040fe400078ec0ff */
[----:B0-----:R-:W-:-:S04]  /*3550*/  LOP3.LUT R3, R0, 0xffff, R5, 0x80, !PT ;  /* 0x0000ffff00037812 */ /* 0x001fc800078e8005 */
[----:B------:R-:W-:-:S13]  /*3560*/  ISETP.NE.AND P0, PT, R3, R2, PT ;  /* 0x000000020300720c */ /* 0x000fda0003f05270 */
[----:B------:R-:W-:Y:S05]  /*3570*/  @P0 BRA `(.L_x_14) ;  /* 0x0000000000500947 */ /* 0x000fea0003800000 */
[----:B------:R-:W-:Y:S02]  /*3580*/  SHF.R.U32.HI R5, RZ, 0x10, R5 ;  /* 0x00000010ff057819 */ /* 0x000fe40000011605 */
[----:B------:R-:W-:-:S04]  /*3590*/  SHF.R.U32.HI R2, RZ, 0x10, R0 ;  /* 0x00000010ff027819 */ /* 0x000fc80000011600 */
[----:B------:R-:W-:-:S04]  /*35a0*/  LOP3.LUT R5, R5, R2, RZ, 0xc0, !PT ;  /* 0x0000000205057212 */ /* 0x000fc800078ec0ff */
[----:B------:R-:W-:-:S13]  /*35b0*/  ISETP.NE.AND P0, PT, R5, R2, PT ;  /* 0x000000020500720c */ /* 0x000fda0003f05270 */
[----:B------:R-:W-:Y:S05]  /*35c0*/  @P0 BRA `(.L_x_15) ;  /* 0x0000000000300947 */ /* 0x000fea0003800000 */
[----:B------:R-:W-:Y:S01]  /*35d0*/  R2UR UR4, R0 ;  /* 0x00000000000472ca */ /* 0x000fe200000e0000 */
[----:B------:R-:W-:Y:S01]  /*35e0*/  VOTEU.ANY UR5, UPT, PT ;  /* 0x0000000000057886 */ /* 0x000fe200038e0100 */
[----:B------:R-:W0:Y:S01]  /*35f0*/  S2R R0, SR_LANEID ;  /* 0x0000000000007919 */ /* 0x000e220000000000 */
[----:B------:R-:W-:-:S10]  /*3600*/  UFLO.U32 UR5, UR5 ;  /* 0x00000005000572bd */ /* 0x000fd400080e0000 */
[----:B------:R-:W-:-:S06]  /*3610*/  ULOP3.LUT UR4, URZ, UR4, URZ, 0x33, !UPT ;  /* 0x00000004ff047292 */ /* 0x000fcc000f8e33ff */
[----:B------:R-:W-:-:S04]  /*3620*/  IMAD.U32 R2, RZ, RZ, UR4 ;  /* 0x00000004ff027e24 */ /* 0x000fc8000f8e00ff */
[----:B------:R-:W1:Y:S02]  /*3630*/  REDUX UR7, R2 ;  /* 0x00000000020773c4 */ /* 0x000e640000000000 */
[----:B------:R2:W-:Y:S01]  /*3640*/  UTCATOMSWS.AND URZ, UR4 ;  /* 0x0000000400ff79e3 */ /* 0x0005e20008000000 */
[----:B0-----:R-:W-:Y:S01]  /*3650*/  ISETP.EQ.U32.AND P0, PT, R0, UR5, PT ;  /* 0x0000000500007c0c */ /* 0x001fe2000bf02070 */
[----:B-1----:R-:W-:-:S12]  /*3660*/  IMAD.U32 R0, RZ, RZ, UR7 ;  /* 0x00000007ff007e24 */ /* 0x002fd8000f8e00ff */
[----:B------:R2:W-:Y:S01]  /*3670*/  @P0 ATOMS.AND RZ, [UR6], R0 ;  /* 0x00000000ffff098c */ /* 0x0005e2000a800006 */
[----:B------:R-:W-:Y:S05]  /*3680*/  BRA `(.L_x_13) ;  /* 0x0000000000147947 */ /* 0x000fea0003800000 */
.L_x_15:
[----:B------:R-:W-:-:S07]  /*3690*/  MOV R2, 0x36b0 ;  /* 0x000036b000027802 */ /* 0x000fce0000000f00 */
[----:B------:R-:W-:Y:S05]  /*36a0*/  CALL.REL.NOINC `($__internal_0_$__cuda_sm10x_tcgen05_guardrail_trap_col_being_dealloced_not_returned_by_alloc) ;  /* 0x00000000002c7944 */ /* 0x000fea0003c00000 */
[----:B------:R-:W-:Y:S05]  /*36b0*/  BRA `(.L_x_13) ;  /* 0x0000000000087947 */ /* 0x000fea0003800000 */
.L_x_14:
[----:B------:R-:W-:-:S07]  /*36c0*/  MOV R2, 0x36e0 ;  /* 0x000036e000027802 */ /* 0x000fce0000000f00 */
[----:B------:R-:W-:Y:S05]  /*36d0*/  CALL.REL.NOINC `($__internal_2_$__cuda_sm10x_tcgen05_guardrail_trap_unallocated_columns_being_dealloced) ;  /* 0x0000000000387944 */ /* 0x000fea0003c00000 */
.L_x_13:
[----:B------:R-:W-:Y:S01]  /*36e0*/  NOP ;  /* 0x0000000000007918 */ /* 0x000fe20000000000 */
[----:B--2---:R-:W-:Y:S05]  /*36f0*/  EXIT ;  /* 0x000000000000794d */ /* 0x004fea0003800000 */
.L_x_8:
[----:B------:R-:W0:Y:S02]  /*3700*/  SYNCS.PHASECHK.TRANS64.TRYWAIT P3, [UR13], R30 ;  /* 0x0000001eff0075a7 */ /* 0x000e24000806110d */
[----:B0-----:R-:W-:Y:S05]  /*3710*/  @!P3 BRA `(.L_x_8) ;  /* 0xfffffffc00f8b947 */ /* 0x001fea000383ffff */
[----:B------:R-:W-:Y:S05]  /*3720*/  BRA `(.L_x_16) ;  /* 0xffffffec00207947 */ /* 0x000fea000383ffff */
.L_x_12:
[----:B------:R-:W2:Y:S02]  /*3730*/  SYNCS.PHASECHK.TRANS64.TRYWAIT P0, [UR13], R2 ;  /* 0x00000002ff0075a7 */ /* 0x000ea4000800110d */
[----:B--2---:R-:W-:Y:S05]  /*3740*/  @!P0 BRA `(.L_x_12) ;  /* 0xfffffffc00f88947 */ /* 0x004fea000383ffff */
[----:B------:R-:W-:Y:S05]  /*3750*/  BRA `(.L_x_11) ;  /* 0xfffffff400207947 */ /* 0x000fea000383ffff */
        .weak           $__internal_0_$__cuda_sm10x_tcgen05_guardrail_trap_col_being_dealloced_not_returned_by_alloc
        .type           $__internal_0_$__cuda_sm10x_tcgen05_guardrail_trap_col_being_dealloced_not_returned_by_alloc,@function
        .size           $__internal_0_$__cuda_sm10x_tcgen05_guardrail_trap_col_being_dealloced_not_returned_by_alloc,($__internal_1_$__cuda_sm10x_tcgen05_guardrail_trap_phase_invalid_during_alloc - $__internal_0_$__cuda_sm10x_tcgen05_guardrail_trap_col_being_dealloced_not_returned_by_alloc)
$__internal_0_$__cuda_sm10x_tcgen05_guardrail_trap_col_being_dealloced_not_returned_by_alloc:
[----:B------:R-:W-:Y:S05]  /*3760*/  BPT.TRAP 0x1 ;  /* 0x000000040000795c */ /* 0x000fea0000300000 */
[----:B------:R-:W-:-:S04]  /*3770*/  IMAD.MOV.U32 R3, RZ, RZ, 0x0 ;  /* 0x00000000ff037424 */ /* 0x000fc800078e00ff */
[----:B------:R-:W-:Y:S05]  /*3780*/  RET.REL.NODEC R2 `(matmul_kernel) ;  /* 0xffffffc8021c7950 */ /* 0x000fea0003c3ffff */
        .weak           $__internal_1_$__cuda_sm10x_tcgen05_guardrail_trap_phase_invalid_during_alloc
        .type           $__internal_1_$__cuda_sm10x_tcgen05_guardrail_trap_phase_invalid_during_alloc,@function
        .size           $__internal_1_$__cuda_sm10x_tcgen05_guardrail_trap_phase_invalid_during_alloc,($__internal_2_$__cuda_sm10x_tcgen05_guardrail_trap_unallocated_columns_being_dealloced - $__internal_1_$__cuda_sm10x_tcgen05_guardrail_trap_phase_invalid_during_alloc)
$__internal_1_$__cuda_sm10x_tcgen05_guardrail_trap_phase_invalid_during_alloc:
[----:B------:R-:W-:Y:S05]  /*3790*/  BPT.TRAP 0x1 ;  /* 0x000000040000795c */ /* 0x000fea0000300000 */
[----:B------:R-:W-:-:S04]  /*37a0*/  IMAD.MOV.U32 R3, RZ, RZ, 0x0 ;  /* 0x00000000ff037424 */ /* 0x000fc800078e00ff */
[----:B------:R-:W-:Y:S05]  /*37b0*/  RET.REL.NODEC R2 `(matmul_kernel) ;  /* 0xffffffc802107950 */ /* 0x000fea0003c3ffff */
        .weak           $__internal_2_$__cuda_sm10x_tcgen05_guardrail_trap_unallocated_columns_being_dealloced
        .type           $__internal_2_$__cuda_sm10x_tcgen05_guardrail_trap_unallocated_columns_being_dealloced,@function
        .size           $__internal_2_$__cuda_sm10x_tcgen05_guardrail_trap_unallocated_columns_being_dealloced,(.L_x_20 - $__internal_2_$__cuda_sm10x_tcgen05_guardrail_trap_unallocated_columns_being_dealloced)
$__internal_2_$__cuda_sm10x_tcgen05_guardrail_trap_unallocated_columns_being_dealloced:
[----:B------:R-:W-:Y:S05]  /*37c0*/  BPT.TRAP 0x1 ;  /* 0x000000040000795c */ /* 0x000fea0000300000 */
[----:B------:R-:W-:-:S04]  /*37d0*/  IMAD.MOV.U32 R3, RZ, RZ, 0x0 ;  /* 0x00000000ff037424 */ /* 0x000fc800078e00ff */
[----:B------:R-:W-:Y:S05]  /*37e0*/  RET.REL.NODEC R2 `(matmul_kernel) ;  /* 0xffffffc802047950 */ /* 0x000fea0003c3ffff */
.L_x_17:
[----:B------:R-:W-:-:S00]  /*37f0*/  BRA `(.L_x_17) ;  /* 0xfffffffc00fc7947 */ /* 0x000fc0000383ffff */
[----:B------:R-:W-:-:S00]  /*3800*/  NOP ;  /* 0x0000000000007918 */ /* 0x000fc00000000000 */
[----:B------:R-:W-:-:S00]  /*3810*/  NOP ;  /* 0x0000000000007918 */ /* 0x000fc00000000000 */
[----:B------:R-:W-:-:S00]  /*3820*/  NOP ;  /* 0x0000000000007918 */ /* 0x000fc00000000000 */
[----:B------:R-:W-:-:S00]  /*3830*/  NOP ;  /* 0x0000000000007918 */ /* 0x000fc00000000000 */
[----:B------:R-:W-:-:S00]  /*3840*/  NOP ;  /* 0x0000000000007918 */ /* 0x000fc00000000000 */
[----:B------:R-:W-:-:S00]  /*3850*/  NOP ;  /* 0x0000000000007918 */ /* 0x000fc00000000000 */
[----:B------:R-:W-:-:S00]  /*3860*/  NOP ;  /* 0x0000000000007918 */ /* 0x000fc00000000000 */
[----:B------:R-:W-:-:S00]  /*3870*/  NOP ;  /* 0x0000000000007918 */ /* 0x000fc00000000000 */
.L_x_20:


//--------------------- .nv.shared.matmul_kernel  --------------------------
	.section	.nv.shared.matmul_kernel,"aw",@nobits
	.sectionflags	@""
	.align	16
	.zero		1024


//--------------------- .nv.shared.reserved.0     --------------------------
	.section	.nv.shared.reserved.0,"aw",@nobits
	.align	8
	.weak		__nv_reservedSMEM_offset_0_alias
	.size		__nv_reservedSMEM_offset_0_alias, 0, 64
	.other		__nv_reservedSMEM_offset_0_alias,@"STO_CUDA_RESERVED_SHARED STV_DEFAULT"
__nv_reservedSMEM_offset_0_alias:
	.zero		0
.nv.shared.reserved.0:
	.zero		64
	.weak		__nv_reservedSMEM_allocation_phase
	.type		__nv_reservedSMEM_allocation_phase,@object
	.size		__nv_reservedSMEM_allocation_phase,(.L_0 - __nv_reservedSMEM_allocation_phase)
__nv_reservedSMEM_allocation_phase:
	.zero		1
.L_0:
	.zero		7
	.weak		__nv_reservedSMEM_devtool_atexit_pc
	.type		__nv_reservedSMEM_devtool_atexit_pc,@object
	.size		__nv_reservedSMEM_devtool_atexit_pc,(__nv_reservedSMEM_allocation_mask - __nv_reservedSMEM_devtool_atexit_pc)
__nv_reservedSMEM_devtool_atexit_pc:
	.zero		8
	.weak		__nv_reservedSMEM_allocation_mask
	.type		__nv_reservedSMEM_allocation_mask,@object
	.size		__nv_reservedSMEM_allocation_mask,(.L_2 - __nv_reservedSMEM_allocation_mask)
__nv_reservedSMEM_allocation_mask:
	.zero		4
.L_2:


//--------------------- .nv.constant0.matmul_kernel --------------------------
	.section	.nv.constant0.matmul_kernel,"a",@progbits
	.sectionflags	@""
	.align	4
.nv.constant0.matmul_kernel:
	.zero		976


//--------------------- SYMBOLS --------------------------

	.type		.nv.reservedSmem.offset0,@object
	.size		.nv.reservedSmem.offset0,0x4
	.type		.nv.reservedSmem.cap,@object
	.size		.nv.reservedSmem.cap,0x4
